// auto-generated by cutlass_sweep.conv — config: {"arch": "sm_90", "cluster_m": 2, "cluster_n": 1, "conv_kind": "fprop", "dtype": "fp16", "ndim": 3, "tile_k": 64, "tile_m": 128, "tile_n": 128}
#include "cutlass/cutlass.h"
#include "cute/tensor.hpp"
#include "cutlass/kernel_hardware_info.hpp"
#include "cutlass/conv/convolution.h"
#include "cutlass/conv/dispatch_policy.hpp"
#include "cutlass/conv/collective/collective_builder.hpp"
#include "cutlass/conv/kernel/conv_universal.hpp"
#include "cutlass/conv/device/conv_universal_adapter.hpp"
#include "cutlass/epilogue/collective/collective_builder.hpp"

using namespace cute;
using Elem = cutlass::half_t;
using Acc  = float;
using LayoutAB = cutlass::layout::TensorNDHWC;
using LayoutC  = cutlass::layout::TensorNDHWC;
constexpr auto ConvOp = cutlass::conv::Operator::kFprop;
using TileShape    = Shape<_128, _128, Shape<_64>>;
using ClusterShape = Shape<_2, _1, _1>;

using CollectiveEpilogue = typename cutlass::epilogue::collective::CollectiveBuilder<
    cutlass::arch::Sm90, cutlass::arch::OpClassTensorOp,
    TileShape, ClusterShape,
    cutlass::epilogue::collective::EpilogueTileAuto,
    Acc, Acc,
    Elem, LayoutC, 128 / cutlass::sizeof_bits<Elem>::value,
    Elem, LayoutC, 128 / cutlass::sizeof_bits<Elem>::value,
    cutlass::epilogue::collective::EpilogueScheduleAuto
  >::CollectiveOp;

using CollectiveMainloop = typename cutlass::conv::collective::CollectiveBuilder<
    cutlass::arch::Sm90, cutlass::arch::OpClassTensorOp, ConvOp,
    Elem, LayoutAB, 128 / cutlass::sizeof_bits<Elem>::value,
    Elem, LayoutAB, 128 / cutlass::sizeof_bits<Elem>::value,
    Acc,
    TileShape, ClusterShape,
    cutlass::conv::collective::StageCountAutoCarveout<
        static_cast<int>(sizeof(typename CollectiveEpilogue::SharedStorage))>,
    cutlass::conv::collective::KernelScheduleAuto
  >::CollectiveOp;

using ProblemShape = cutlass::conv::ConvProblemShape<
    ConvOp, CollectiveMainloop::DispatchPolicy::NumSpatialDimensions>;
using ConvKernel = cutlass::conv::kernel::ConvUniversal<
    ProblemShape, CollectiveMainloop, CollectiveEpilogue>;
using Conv = cutlass::conv::device::ConvUniversalAdapter<ConvKernel>;

auto* _anchor = &cutlass::device_kernel<ConvKernel>;


// ===== COMPILED SASS (sm_90a) =====

	.target	sm_90a

	.elftype	@"ET_EXEC"


//--------------------- .note.nv.tkinfo           --------------------------
	.section	.note.nv.tkinfo,"",@"SHT_NOTE"
	.sectionflags	@"SHF_NOTE_NV_TKINFO"
	.tkinfo
        /*0018*/ 	.word	0x00000002
        /*0030*/ 	.string	""
        /*0030*/ 	.string	"ptxas"
        /*0030*/ 	.string	"Cuda compilation tools, release 13.0, V13.0.88"
        /*0030*/ 	.string	"Build cuda_13.0.r13.0/compiler.36424714_0"
        /*0030*/ 	.string	"-arch sm_90a -m 64 "



//--------------------- .note.nv.cuinfo           --------------------------
	.section	.note.nv.cuinfo,"",@"SHT_NOTE"
	.sectionflags	@"SHF_NOTE_NV_CUINFO"
        /*0018*/ 	.short	0x0002
        /*001a*/ 	.short	0x005a
        /*001c*/ 	.short	0x0082
	.zero		2


//--------------------- .nv.info                  --------------------------
	.section	.nv.info,"",@"SHT_CUDA_INFO"
	.align	4


	//----- nvinfo : EIATTR_REGCOUNT
	.align		4
        /*0000*/ 	.byte	0x04, 0x2f
        /*0002*/ 	.short	(.L_12 - .L_11)
	.align		4
.L_11:
        /*0004*/ 	.word	index@(_ZN7cutlass13device_kernelINS_4conv6kernel13ConvUniversalINS1_16ConvProblemShapeILNS1_8OperatorE0ELi3EEENS1_10collective14CollectiveConvINS1_46MainloopSm90TmaGmmaWarpSpecializedImplicitGemmILS5_0ELi7ELi3EN4cute5tupleIJNSA_1CILi2EEENSC_ILi1EEESE_EEENS1_36KernelImplicitTmaWarpSpecializedSm90ELi1EEENSB_IJNSC_ILi128EEESI_NSB_IJNSC_ILi64EEEEEEEEENS_6half_tESM_NSA_8TiledMMAINSA_8MMA_AtomIJNSA_4SM904GMMA26MMA_64x128x16_F32F16F16_SSILNSQ_5MajorE0ELSS_0ELNSQ_7ScaleInE1ELST_1EEEEEENSA_6LayoutINSB_IJSE_SE_SE_EEENSB_IJNSC_ILi0EEESY_SY_EEEEENSB_IJNSA_10UnderscoreES11_S11_EEEEENS7_6detail26Sm90ImplicitGemmTileTraitsINSA_20SM90_TMA_LOAD_IM2COLENSA_14ComposedLayoutINSA_7SwizzleILi3ELi4ELi3EEENSA_18smem_ptr_flag_bitsILi16EEENSW_INSB_IJNSB_IJNSC_ILi8EEENSC_ILi16EEEEEENSB_IJSJ_SE_EEENSB_IJSE_NSC_ILi7EEEEEEEEENSB_IJNSB_IJSJ_NSC_ILi512EEEEEENSB_IJSE_SY_EEENSB_IJSY_NSC_ILi8192EEEEEEEEEEEEEvEENS15_INSA_23SM90_TMA_LOAD_MULTICASTES1Q_vEEEENS_8epilogue10collective6detail29Sm90TmaWarpSpecializedAdapterINS1W_15DefaultEpilogueISM_NSB_IJNSB_IJllllEEESE_SY_EEES21_NS1V_6thread17LinearCombinationISM_Li1EffLNS22_9ScaleType4KindE0ELNS_15FloatRoundStyleE2ESM_EENS_4gemm15EpilogueDefaultEEEEEvvEEEEvNT_6ParamsE)
        /*0008*/ 	.word	0x0000009a


	//----- nvinfo : EIATTR_FRAME_SIZE
	.align		4
.L_12:
        /*000c*/ 	.byte	0x04, 0x11
        /*000e*/ 	.short	(.L_14 - .L_13)
	.align		4
.L_13:
        /*0010*/ 	.word	index@(_ZN7cutlass13device_kernelINS_4conv6kernel13ConvUniversalINS1_16ConvProblemShapeILNS1_8OperatorE0ELi3EEENS1_10collective14CollectiveConvINS1_46MainloopSm90TmaGmmaWarpSpecializedImplicitGemmILS5_0ELi7ELi3EN4cute5tupleIJNSA_1CILi2EEENSC_ILi1EEESE_EEENS1_36KernelImplicitTmaWarpSpecializedSm90ELi1EEENSB_IJNSC_ILi128EEESI_NSB_IJNSC_ILi64EEEEEEEEENS_6half_tESM_NSA_8TiledMMAINSA_8MMA_AtomIJNSA_4SM904GMMA26MMA_64x128x16_F32F16F16_SSILNSQ_5MajorE0ELSS_0ELNSQ_7ScaleInE1ELST_1EEEEEENSA_6LayoutINSB_IJSE_SE_SE_EEENSB_IJNSC_ILi0EEESY_SY_EEEEENSB_IJNSA_10UnderscoreES11_S11_EEEEENS7_6detail26Sm90ImplicitGemmTileTraitsINSA_20SM90_TMA_LOAD_IM2COLENSA_14ComposedLayoutINSA_7SwizzleILi3ELi4ELi3EEENSA_18smem_ptr_flag_bitsILi16EEENSW_INSB_IJNSB_IJNSC_ILi8EEENSC_ILi16EEEEEENSB_IJSJ_SE_EEENSB_IJSE_NSC_ILi7EEEEEEEEENSB_IJNSB_IJSJ_NSC_ILi512EEEEEENSB_IJSE_SY_EEENSB_IJSY_NSC_ILi8192EEEEEEEEEEEEEvEENS15_INSA_23SM90_TMA_LOAD_MULTICASTES1Q_vEEEENS_8epilogue10collective6detail29Sm90TmaWarpSpecializedAdapterINS1W_15DefaultEpilogueISM_NSB_IJNSB_IJllllEEESE_SY_EEES21_NS1V_6thread17LinearCombinationISM_Li1EffLNS22_9ScaleType4KindE0ELNS_15FloatRoundStyleE2ESM_EENS_4gemm15EpilogueDefaultEEEEEvvEEEEvNT_6ParamsE)
        /*0014*/ 	.word	0x00000000


	//----- nvinfo : EIATTR_MIN_STACK_SIZE
	.align		4
.L_14:
        /*0018*/ 	.byte	0x04, 0x12
        /*001a*/ 	.short	(.L_16 - .L_15)
	.align		4
.L_15:
        /*001c*/ 	.word	index@(_ZN7cutlass13device_kernelINS_4conv6kernel13ConvUniversalINS1_16ConvProblemShapeILNS1_8OperatorE0ELi3EEENS1_10collective14CollectiveConvINS1_46MainloopSm90TmaGmmaWarpSpecializedImplicitGemmILS5_0ELi7ELi3EN4cute5tupleIJNSA_1CILi2EEENSC_ILi1EEESE_EEENS1_36KernelImplicitTmaWarpSpecializedSm90ELi1EEENSB_IJNSC_ILi128EEESI_NSB_IJNSC_ILi64EEEEEEEEENS_6half_tESM_NSA_8TiledMMAINSA_8MMA_AtomIJNSA_4SM904GMMA26MMA_64x128x16_F32F16F16_SSILNSQ_5MajorE0ELSS_0ELNSQ_7ScaleInE1ELST_1EEEEEENSA_6LayoutINSB_IJSE_SE_SE_EEENSB_IJNSC_ILi0EEESY_SY_EEEEENSB_IJNSA_10UnderscoreES11_S11_EEEEENS7_6detail26Sm90ImplicitGemmTileTraitsINSA_20SM90_TMA_LOAD_IM2COLENSA_14ComposedLayoutINSA_7SwizzleILi3ELi4ELi3EEENSA_18smem_ptr_flag_bitsILi16EEENSW_INSB_IJNSB_IJNSC_ILi8EEENSC_ILi16EEEEEENSB_IJSJ_SE_EEENSB_IJSE_NSC_ILi7EEEEEEEEENSB_IJNSB_IJSJ_NSC_ILi512EEEEEENSB_IJSE_SY_EEENSB_IJSY_NSC_ILi8192EEEEEEEEEEEEEvEENS15_INSA_23SM90_TMA_LOAD_MULTICASTES1Q_vEEEENS_8epilogue10collective6detail29Sm90TmaWarpSpecializedAdapterINS1W_15DefaultEpilogueISM_NSB_IJNSB_IJllllEEESE_SY_EEES21_NS1V_6thread17LinearCombinationISM_Li1EffLNS22_9ScaleType4KindE0ELNS_15FloatRoundStyleE2ESM_EENS_4gemm15EpilogueDefaultEEEEEvvEEEEvNT_6ParamsE)
        /*0020*/ 	.word	0x00000000
.L_16:


//--------------------- .nv.compat                --------------------------
	.section	.nv.compat,"",@"SHT_CUDA_COMPAT_INFO"
	.align	4
        /*0000*/ 	.byte	0x02, 0x09, 0x01, 0x00, 0x02, 0x02, 0x04, 0x00, 0x02, 0x05, 0x05, 0x00, 0x03, 0x07, 0x01, 0x01
        /*0010*/ 	.byte	0x02, 0x03, 0x01, 0x00, 0x02, 0x06, 0x01, 0x00, 0x04, 0x0b, 0x08, 0x00, 0x00, 0x00, 0x00, 0x00
        /*0020*/ 	.byte	0x00, 0x00, 0x00, 0x00


//--------------------- .nv.info._ZN7cutlass13device_kernelINS_4conv6kernel13ConvUniversalINS1_16ConvProblemShapeILNS1_8OperatorE0ELi3EEENS1_10collective14CollectiveConvINS1_46MainloopSm90TmaGmmaWarpSpecializedImplicitGemmILS5_0ELi7ELi3EN4cute5tupleIJNSA_1CILi2EEENSC_ILi1EEESE_EEENS1_36KernelImplicitTmaWarpSpecializedSm90ELi1EEENSB_IJNSC_ILi128EEESI_NSB_IJNSC_ILi64EEEEEEEEENS_6half_tESM_NSA_8TiledMMAINSA_8MMA_AtomIJNSA_4SM904GMMA26MMA_64x128x16_F32F16F16_SSILNSQ_5MajorE0ELSS_0ELNSQ_7ScaleInE1ELST_1EEEEEENSA_6LayoutINSB_IJSE_SE_SE_EEENSB_IJNSC_ILi0EEESY_SY_EEEEENSB_IJNSA_10UnderscoreES11_S11_EEEEENS7_6detail26Sm90ImplicitGemmTileTraitsINSA_20SM90_TMA_LOAD_IM2COLENSA_14ComposedLayoutINSA_7SwizzleILi3ELi4ELi3EEENSA_18smem_ptr_flag_bitsILi16EEENSW_INSB_IJNSB_IJNSC_ILi8EEENSC_ILi16EEEEEENSB_IJSJ_SE_EEENSB_IJSE_NSC_ILi7EEEEEEEEENSB_IJNSB_IJSJ_NSC_ILi512EEEEEENSB_IJSE_SY_EEENSB_IJSY_NSC_ILi8192EEEEEEEEEEEEEvEENS15_INSA_23SM90_TMA_LOAD_MULTICASTES1Q_vEEEENS_8epilogue10collective6detail29Sm90TmaWarpSpecializedAdapterINS1W_15DefaultEpilogueISM_NSB_IJNSB_IJllllEEESE_SY_EEES21_NS1V_6thread17LinearCombinationISM_Li1EffLNS22_9ScaleType4KindE0ELNS_15FloatRoundStyleE2ESM_EENS_4gemm15EpilogueDefaultEEEEEvvEEEEvNT_6ParamsE --------------------------
	.section	.nv.info._ZN7cutlass13device_kernelINS_4conv6kernel13ConvUniversalINS1_16ConvProblemShapeILNS1_8OperatorE0ELi3EEENS1_10collective14CollectiveConvINS1_46MainloopSm90TmaGmmaWarpSpecializedImplicitGemmILS5_0ELi7ELi3EN4cute5tupleIJNSA_1CILi2EEENSC_ILi1EEESE_EEENS1_36KernelImplicitTmaWarpSpecializedSm90ELi1EEENSB_IJNSC_ILi128EEESI_NSB_IJNSC_ILi64EEEEEEEEENS_6half_tESM_NSA_8TiledMMAINSA_8MMA_AtomIJNSA_4SM904GMMA26MMA_64x128x16_F32F16F16_SSILNSQ_5MajorE0ELSS_0ELNSQ_7ScaleInE1ELST_1EEEEEENSA_6LayoutINSB_IJSE_SE_SE_EEENSB_IJNSC_ILi0EEESY_SY_EEEEENSB_IJNSA_10UnderscoreES11_S11_EEEEENS7_6detail26Sm90ImplicitGemmTileTraitsINSA_20SM90_TMA_LOAD_IM2COLENSA_14ComposedLayoutINSA_7SwizzleILi3ELi4ELi3EEENSA_18smem_ptr_flag_bitsILi16EEENSW_INSB_IJNSB_IJNSC_ILi8EEENSC_ILi16EEEEEENSB_IJSJ_SE_EEENSB_IJSE_NSC_ILi7EEEEEEEEENSB_IJNSB_IJSJ_NSC_ILi512EEEEEENSB_IJSE_SY_EEENSB_IJSY_NSC_ILi8192EEEEEEEEEEEEEvEENS15_INSA_23SM90_TMA_LOAD_MULTICASTES1Q_vEEEENS_8epilogue10collective6detail29Sm90TmaWarpSpecializedAdapterINS1W_15DefaultEpilogueISM_NSB_IJNSB_IJllllEEESE_SY_EEES21_NS1V_6thread17LinearCombinationISM_Li1EffLNS22_9ScaleType4KindE0ELNS_15FloatRoundStyleE2ESM_EENS_4gemm15EpilogueDefaultEEEEEvvEEEEvNT_6ParamsE,"",@"SHT_CUDA_INFO"
	.sectionflags	@""
	.align	4


	//----- nvinfo : EIATTR_CUDA_API_VERSION
	.align		4
        /*0000*/ 	.byte	0x04, 0x37
        /*0002*/ 	.short	(.L_18 - .L_17)
.L_17:
        /*0004*/ 	.word	0x00000082


	//----- nvinfo : EIATTR_KPARAM_INFO
	.align		4
.L_18:
        /*0008*/ 	.byte	0x04, 0x17
        /*000a*/ 	.short	(.L_20 - .L_19)
.L_19:
        /*000c*/ 	.word	0x00000000
        /*0010*/ 	.short	0x0000
        /*0012*/ 	.short	0x0070
        /*0014*/ 	.byte	0x00, 0xf0, 0x01, 0x10


	//----- nvinfo : EIATTR_SPARSE_MMA_MASK
	.align		4
.L_20:
        /*0018*/ 	.byte	0x03, 0x50
        /*001a*/ 	.short	0x0000


	//----- nvinfo : EIATTR_MAXREG_COUNT
	.align		4
        /*001c*/ 	.byte	0x03, 0x1b
        /*001e*/ 	.short	0x00ff


	//----- nvinfo : EIATTR_NUM_BARRIERS
	.align		4
        /*0020*/ 	.byte	0x02, 0x4c
        /*0022*/ 	.byte	0x01
	.zero		1


	//----- nvinfo : EIATTR_MERCURY_ISA_VERSION
	.align		4
        /*0024*/ 	.byte	0x03, 0x5f
        /*0026*/ 	.short	0x0101


	//----- nvinfo : EIATTR_COOP_GROUP_MASK_REGIDS
	.align		4
        /*0028*/ 	.byte	0x04, 0x29
        /*002a*/ 	.short	(.L_22 - .L_21)


	//   ....[0]....
.L_21:
        /*002c*/ 	.word	0xffffffff


	//   ....[1]....
        /*0030*/ 	.word	0xffffffff


	//   ....[2]....
        /*0034*/ 	.word	0xffffffff


	//   ....[3]....
        /*0038*/ 	.word	0xffffffff


	//----- nvinfo : EIATTR_COOP_GROUP_INSTR_OFFSETS
	.align		4
.L_22:
        /*003c*/ 	.byte	0x04, 0x28
        /*003e*/ 	.short	(.L_24 - .L_23)


	//   ....[0]....
.L_23:
        /*0040*/ 	.word	0x00000070


	//   ....[1]....
        /*0044*/ 	.word	0x00000080


	//   ....[2]....
        /*0048*/ 	.word	0x00000140


	//   ....[3]....
        /*004c*/ 	.word	0x00000700


	//----- nvinfo : EIATTR_MBARRIER_INSTR_OFFSETS
	.align		4
.L_24:
        /*0050*/ 	.byte	0x04, 0x39
        /*0052*/ 	.short	(.L_26 - .L_25)


	//   ....[0]....
.L_25:
        /*0054*/ 	.word	0x000002f0
        /*0058*/ 	.word	0x000000ff
        /*005c*/ 	.word	0x00038000
        /*0060*/ 	.short	0x0100
        /*0062*/ 	.byte	0x08
	.zero		1


	//   ....[1]....
        /*0064*/ 	.word	0x00000300
        /*0068*/ 	.word	0x000000ff
        /*006c*/ 	.word	0x00038038
        /*0070*/ 	.short	0x0100
        /*0072*/ 	.byte	0x08
	.zero		1


	//   ....[2]....
        /*0074*/ 	.word	0x00000310
        /*0078*/ 	.word	0x000000ff
        /*007c*/ 	.word	0x00038008
        /*0080*/ 	.short	0x0100
        /*0082*/ 	.byte	0x08
	.zero		1


	//   ....[3]....
        /*0084*/ 	.word	0x00000320
        /*0088*/ 	.word	0x000000ff
        /*008c*/ 	.word	0x00038040
        /*0090*/ 	.short	0x0100
        /*0092*/ 	.byte	0x08
	.zero		1


	//   ....[4]....
        /*0094*/ 	.word	0x00000330
        /*0098*/ 	.word	0x000000ff
        /*009c*/ 	.word	0x00038010
        /*00a0*/ 	.short	0x0100
        /*00a2*/ 	.byte	0x08
	.zero		1


	//   ....[5]....
        /*00a4*/ 	.word	0x00000340
        /*00a8*/ 	.word	0x000000ff
        /*00ac*/ 	.word	0x00038048
        /*00b0*/ 	.short	0x0100
        /*00b2*/ 	.byte	0x08
	.zero		1


	//   ....[6]....
        /*00b4*/ 	.word	0x00000350
        /*00b8*/ 	.word	0x000000ff
        /*00bc*/ 	.word	0x00038018
        /*00c0*/ 	.short	0x0100
        /*00c2*/ 	.byte	0x08
	.zero		1


	//   ....[7]....
        /*00c4*/ 	.word	0x00000360
        /*00c8*/ 	.word	0x000000ff
        /*00cc*/ 	.word	0x00038050
        /*00d0*/ 	.short	0x0100
        /*00d2*/ 	.byte	0x08
	.zero		1


	//   ....[8]....
        /*00d4*/ 	.word	0x00000370
        /*00d8*/ 	.word	0x000000ff
        /*00dc*/ 	.word	0x00038020
        /*00e0*/ 	.short	0x0100
        /*00e2*/ 	.byte	0x08
	.zero		1


	//   ....[9]....
        /*00e4*/ 	.word	0x00000380
        /*00e8*/ 	.word	0x000000ff
        /*00ec*/ 	.word	0x00038058
        /*00f0*/ 	.short	0x0100
        /*00f2*/ 	.byte	0x08
	.zero		1


	//   ....[10]....
        /*00f4*/ 	.word	0x00000390
        /*00f8*/ 	.word	0x000000ff
        /*00fc*/ 	.word	0x00038028
        /*0100*/ 	.short	0x0100
        /*0102*/ 	.byte	0x08
	.zero		1


	//   ....[11]....
        /*0104*/ 	.word	0x000003a0
        /*0108*/ 	.word	0x000000ff
        /*010c*/ 	.word	0x00038060
        /*0110*/ 	.short	0x0100
        /*0112*/ 	.byte	0x08
	.zero		1


	//   ....[12]....
        /*0114*/ 	.word	0x000003b0
        /*0118*/ 	.word	0x000000ff
        /*011c*/ 	.word	0x00038030
        /*0120*/ 	.short	0x0100
        /*0122*/ 	.byte	0x08
	.zero		1


	//   ....[13]....
        /*0124*/ 	.word	0x000003c0
        /*0128*/ 	.word	0x000000ff
        /*012c*/ 	.word	0x00038068
        /*0130*/ 	.short	0x0100
        /*0132*/ 	.byte	0x08
	.zero		1


	//   ....[14]....
        /*0134*/ 	.word	0x00000f70
        /*0138*/ 	.word	0x00000006
        /*013c*/ 	.word	0x00038000
        /*0140*/ 	.short	0x010a
        /*0142*/ 	.byte	0x3f
	.zero		1


	//   ....[15]....
        /*0144*/ 	.word	0x000013d0
        /*0148*/ 	.word	0x0000000a
        /*014c*/ 	.word	0x00038000
        /*0150*/ 	.short	0x010a
        /*0152*/ 	.byte	0x3f
	.zero		1


	//   ....[16]....
        /*0154*/ 	.word	0x000016b0
        /*0158*/ 	.word	0x00000007
        /*015c*/ 	.word	0x00000000
        /*0160*/ 	.short	0x0101
        /*0162*/ 	.byte	0x3f
	.zero		1


	//   ....[17]....
        /*0164*/ 	.word	0x00001900
        /*0168*/ 	.word	0x00000003
        /*016c*/ 	.word	0x00000000
        /*0170*/ 	.short	0x0101
        /*0172*/ 	.byte	0x3f
	.zero		1


	//   ....[18]....
        /*0174*/ 	.word	0x00009670
        /*0178*/ 	.word	0x0000000d
        /*017c*/ 	.word	0x00038038
        /*0180*/ 	.short	0x010a
        /*0182*/ 	.byte	0x3f
	.zero		1


	//   ....[19]....
        /*0184*/ 	.word	0x00009ed0
        /*0188*/ 	.word	0x00000004
        /*018c*/ 	.word	0x00000000
        /*0190*/ 	.short	0x010a
        /*0192*/ 	.byte	0x3f
	.zero		1


	//   ....[20]....
        /*0194*/ 	.word	0x00009f80
        /*0198*/ 	.word	0x00000000
        /*019c*/ 	.word	0x00000000
        /*01a0*/ 	.short	0x010a
        /*01a2*/ 	.byte	0x3f
	.zero		1


	//   ....[21]....
        /*01a4*/ 	.word	0x0000a030
        /*01a8*/ 	.word	0x00000000
        /*01ac*/ 	.word	0x00000000
        /*01b0*/ 	.short	0x010a
        /*01b2*/ 	.byte	0x3f
	.zero		1


	//   ....[22]....
        /*01b4*/ 	.word	0x0000a0e0
        /*01b8*/ 	.word	0x00000000
        /*01bc*/ 	.word	0x00000000
        /*01c0*/ 	.short	0x010a
        /*01c2*/ 	.byte	0x3f
	.zero		1


	//   ....[23]....
        /*01c4*/ 	.word	0x0000a190
        /*01c8*/ 	.word	0x00000000
        /*01cc*/ 	.word	0x00000000
        /*01d0*/ 	.short	0x010a
        /*01d2*/ 	.byte	0x3f
	.zero		1


	//   ....[24]....
        /*01d4*/ 	.word	0x0000a240
        /*01d8*/ 	.word	0x00000000
        /*01dc*/ 	.word	0x00000000
        /*01e0*/ 	.short	0x010a
        /*01e2*/ 	.byte	0x3f
	.zero		1


	//   ....[25]....
        /*01e4*/ 	.word	0x0000a2f0
        /*01e8*/ 	.word	0x00000003
        /*01ec*/ 	.word	0x00000000
        /*01f0*/ 	.short	0x010a
        /*01f2*/ 	.byte	0x3f
	.zero		1


	//----- nvinfo : EIATTR_NUM_MBARRIERS
	.align		4
.L_26:
        /*01f4*/ 	.byte	0x03, 0x38
        /*01f6*/ 	.short	0x000e


	//----- nvinfo : EIATTR_EXIT_INSTR_OFFSETS
	.align		4
        /*01f8*/ 	.byte	0x04, 0x1c
        /*01fa*/ 	.short	(.L_28 - .L_27)


	//   ....[0]....
.L_27:
        /*01fc*/ 	.word	0x00000aa0


	//   ....[1]....
        /*0200*/ 	.word	0x00001a60


	//   ....[2]....
        /*0204*/ 	.word	0x00006f60


	//   ....[3]....
        /*0208*/ 	.word	0x00006f90


	//   ....[4]....
        /*020c*/ 	.word	0x00009430


	//   ....[5]....
        /*0210*/ 	.word	0x00009460


	//   ....[6]....
        /*0214*/ 	.word	0x00009480


	//   ....[7]....
        /*0218*/ 	.word	0x00009dd0


	//   ....[8]....
        /*021c*/ 	.word	0x0000a320


	//----- nvinfo : EIATTR_MAX_THREADS
	.align		4
.L_28:
        /*0220*/ 	.byte	0x04, 0x05
        /*0222*/ 	.short	(.L_30 - .L_29)
.L_29:
        /*0224*/ 	.word	0x00000100
        /*0228*/ 	.word	0x00000001
        /*022c*/ 	.word	0x00000001


	//----- nvinfo : EIATTR_CRS_STACK_SIZE
	.align		4
.L_30:
        /*0230*/ 	.byte	0x04, 0x1e
        /*0232*/ 	.short	(.L_32 - .L_31)
.L_31:
        /*0234*/ 	.word	0x00000000


	//----- nvinfo : EIATTR_CBANK_PARAM_SIZE
	.align		4
.L_32:
        /*0238*/ 	.byte	0x03, 0x19
        /*023a*/ 	.short	0x0470


	//----- nvinfo : EIATTR_PARAM_CBANK
	.align		4
        /*023c*/ 	.byte	0x04, 0x0a
        /*023e*/ 	.short	(.L_34 - .L_33)
	.align		4
.L_33:
        /*0240*/ 	.word	index@(.nv.constant0._ZN7cutlass13device_kernelINS_4conv6kernel13ConvUniversalINS1_16ConvProblemShapeILNS1_8OperatorE0ELi3EEENS1_10collective14CollectiveConvINS1_46MainloopSm90TmaGmmaWarpSpecializedImplicitGemmILS5_0ELi7ELi3EN4cute5tupleIJNSA_1CILi2EEENSC_ILi1EEESE_EEENS1_36KernelImplicitTmaWarpSpecializedSm90ELi1EEENSB_IJNSC_ILi128EEESI_NSB_IJNSC_ILi64EEEEEEEEENS_6half_tESM_NSA_8TiledMMAINSA_8MMA_AtomIJNSA_4SM904GMMA26MMA_64x128x16_F32F16F16_SSILNSQ_5MajorE0ELSS_0ELNSQ_7ScaleInE1ELST_1EEEEEENSA_6LayoutINSB_IJSE_SE_SE_EEENSB_IJNSC_ILi0EEESY_SY_EEEEENSB_IJNSA_10UnderscoreES11_S11_EEEEENS7_6detail26Sm90ImplicitGemmTileTraitsINSA_20SM90_TMA_LOAD_IM2COLENSA_14ComposedLayoutINSA_7SwizzleILi3ELi4ELi3EEENSA_18smem_ptr_flag_bitsILi16EEENSW_INSB_IJNSB_IJNSC_ILi8EEENSC_ILi16EEEEEENSB_IJSJ_SE_EEENSB_IJSE_NSC_ILi7EEEEEEEEENSB_IJNSB_IJSJ_NSC_ILi512EEEEEENSB_IJSE_SY_EEENSB_IJSY_NSC_ILi8192EEEEEEEEEEEEEvEENS15_INSA_23SM90_TMA_LOAD_MULTICASTES1Q_vEEEENS_8epilogue10collective6detail29Sm90TmaWarpSpecializedAdapterINS1W_15DefaultEpilogueISM_NSB_IJNSB_IJllllEEESE_SY_EEES21_NS1V_6thread17LinearCombinationISM_Li1EffLNS22_9ScaleType4KindE0ELNS_15FloatRoundStyleE2ESM_EENS_4gemm15EpilogueDefaultEEEEEvvEEEEvNT_6ParamsE)
        /*0244*/ 	.short	0x0210
        /*0246*/ 	.short	0x0470


	//----- nvinfo : EIATTR_SW_WAR
	.align		4
.L_34:
        /*0248*/ 	.byte	0x04, 0x36
        /*024a*/ 	.short	(.L_36 - .L_35)
.L_35:
        /*024c*/ 	.word	0x00000008
.L_36:


//--------------------- .nv.callgraph             --------------------------
	.section	.nv.callgraph,"",@"SHT_CUDA_CALLGRAPH"
	.align	4
	.sectionentsize	8
	.align		4
        /*0000*/ 	.word	0x00000000
	.align		4
        /*0004*/ 	.word	0xffffffff
	.align		4
        /*0008*/ 	.word	0x00000000
	.align		4
        /*000c*/ 	.word	0xfffffffe
	.align		4
        /*0010*/ 	.word	0x00000000
	.align		4
        /*0014*/ 	.word	0xfffffffd
	.align		4
        /*0018*/ 	.word	0x00000000
	.align		4
        /*001c*/ 	.word	0xfffffffc


//--------------------- .nv.constant4             --------------------------
	.section	.nv.constant4,"a",@progbits
	.align	8
	.align		8
.nv.constant4:
        /*0000*/ 	.dword	_ZN39_INTERNAL_0515e423_4_k_cu_0dcde393_29034cuda3std3__45__cpo5beginE
	.align		8
        /*0008*/ 	.dword	_ZN39_INTERNAL_0515e423_4_k_cu_0dcde393_29034cuda3std3__45__cpo3endE
	.align		8
        /*0010*/ 	.dword	_ZN39_INTERNAL_0515e423_4_k_cu_0dcde393_29034cuda3std3__45__cpo6cbeginE
	.align		8
        /*0018*/ 	.dword	_ZN39_INTERNAL_0515e423_4_k_cu_0dcde393_29034cuda3std3__45__cpo4cendE
	.align		8
        /*0020*/ 	.dword	_ZN39_INTERNAL_0515e423_4_k_cu_0dcde393_29034cuda3std3__441_GLOBAL__N__0515e423_4_k_cu_0dcde393_29036ignoreE
	.align		8
        /*0028*/ 	.dword	_ZN39_INTERNAL_0515e423_4_k_cu_0dcde393_29034cuda3std3__419piecewise_constructE
	.align		8
        /*0030*/ 	.dword	_ZN39_INTERNAL_0515e423_4_k_cu_0dcde393_29034cuda3std3__48in_placeE
	.align		8
        /*0038*/ 	.dword	_ZN39_INTERNAL_0515e423_4_k_cu_0dcde393_29034cuda3std6ranges3__45__cpo4swapE
	.align		8
        /*0040*/ 	.dword	_ZN39_INTERNAL_0515e423_4_k_cu_0dcde393_29034cuda3std6ranges3__45__cpo9iter_moveE
	.align		8
        /*0048*/ 	.dword	_ZN39_INTERNAL_0515e423_4_k_cu_0dcde393_29034cute7productE
	.align		8
        /*0050*/ 	.dword	_ZN39_INTERNAL_0515e423_4_k_cu_0dcde393_29034cute1_E


//--------------------- .text._ZN7cutlass13device_kernelINS_4conv6kernel13ConvUniversalINS1_16ConvProblemShapeILNS1_8OperatorE0ELi3EEENS1_10collective14CollectiveConvINS1_46MainloopSm90TmaGmmaWarpSpecializedImplicitGemmILS5_0ELi7ELi3EN4cute5tupleIJNSA_1CILi2EEENSC_ILi1EEESE_EEENS1_36KernelImplicitTmaWarpSpecializedSm90ELi1EEENSB_IJNSC_ILi128EEESI_NSB_IJNSC_ILi64EEEEEEEEENS_6half_tESM_NSA_8TiledMMAINSA_8MMA_AtomIJNSA_4SM904GMMA26MMA_64x128x16_F32F16F16_SSILNSQ_5MajorE0ELSS_0ELNSQ_7ScaleInE1ELST_1EEEEEENSA_6LayoutINSB_IJSE_SE_SE_EEENSB_IJNSC_ILi0EEESY_SY_EEEEENSB_IJNSA_10UnderscoreES11_S11_EEEEENS7_6detail26Sm90ImplicitGemmTileTraitsINSA_20SM90_TMA_LOAD_IM2COLENSA_14ComposedLayoutINSA_7SwizzleILi3ELi4ELi3EEENSA_18smem_ptr_flag_bitsILi16EEENSW_INSB_IJNSB_IJNSC_ILi8EEENSC_ILi16EEEEEENSB_IJSJ_SE_EEENSB_IJSE_NSC_ILi7EEEEEEEEENSB_IJNSB_IJSJ_NSC_ILi512EEEEEENSB_IJSE_SY_EEENSB_IJSY_NSC_ILi8192EEEEEEEEEEEEEvEENS15_INSA_23SM90_TMA_LOAD_MULTICASTES1Q_vEEEENS_8epilogue10collective6detail29Sm90TmaWarpSpecializedAdapterINS1W_15DefaultEpilogueISM_NSB_IJNSB_IJllllEEESE_SY_EEES21_NS1V_6thread17LinearCombinationISM_Li1EffLNS22_9ScaleType4KindE0ELNS_15FloatRoundStyleE2ESM_EENS_4gemm15EpilogueDefaultEEEEEvvEEEEvNT_6ParamsE --------------------------
	.section	.text._ZN7cutlass13device_kernelINS_4conv6kernel13ConvUniversalINS1_16ConvProblemShapeILNS1_8OperatorE0ELi3EEENS1_10collective14CollectiveConvINS1_46MainloopSm90TmaGmmaWarpSpecializedImplicitGemmILS5_0ELi7ELi3EN4cute5tupleIJNSA_1CILi2EEENSC_ILi1EEESE_EEENS1_36KernelImplicitTmaWarpSpecializedSm90ELi1EEENSB_IJNSC_ILi128EEESI_NSB_IJNSC_ILi64EEEEEEEEENS_6half_tESM_NSA_8TiledMMAINSA_8MMA_AtomIJNSA_4SM904GMMA26MMA_64x128x16_F32F16F16_SSILNSQ_5MajorE0ELSS_0ELNSQ_7ScaleInE1ELST_1EEEEEENSA_6LayoutINSB_IJSE_SE_SE_EEENSB_IJNSC_ILi0EEESY_SY_EEEEENSB_IJNSA_10UnderscoreES11_S11_EEEEENS7_6detail26Sm90ImplicitGemmTileTraitsINSA_20SM90_TMA_LOAD_IM2COLENSA_14ComposedLayoutINSA_7SwizzleILi3ELi4ELi3EEENSA_18smem_ptr_flag_bitsILi16EEENSW_INSB_IJNSB_IJNSC_ILi8EEENSC_ILi16EEEEEENSB_IJSJ_SE_EEENSB_IJSE_NSC_ILi7EEEEEEEEENSB_IJNSB_IJSJ_NSC_ILi512EEEEEENSB_IJSE_SY_EEENSB_IJSY_NSC_ILi8192EEEEEEEEEEEEEvEENS15_INSA_23SM90_TMA_LOAD_MULTICASTES1Q_vEEEENS_8epilogue10collective6detail29Sm90TmaWarpSpecializedAdapterINS1W_15DefaultEpilogueISM_NSB_IJNSB_IJllllEEESE_SY_EEES21_NS1V_6thread17LinearCombinationISM_Li1EffLNS22_9ScaleType4KindE0ELNS_15FloatRoundStyleE2ESM_EENS_4gemm15EpilogueDefaultEEEEEvvEEEEvNT_6ParamsE,"ax",@progbits
	.align	128
.text._ZN7cutlass13device_kernelINS_4conv6kernel13ConvUniversalINS1_16ConvProblemShapeILNS1_8OperatorE0ELi3EEENS1_10collective14CollectiveConvINS1_46MainloopSm90TmaGmmaWarpSpecializedImplicitGemmILS5_0ELi7ELi3EN4cute5tupleIJNSA_1CILi2EEENSC_ILi1EEESE_EEENS1_36KernelImplicitTmaWarpSpecializedSm90ELi1EEENSB_IJNSC_ILi128EEESI_NSB_IJNSC_ILi64EEEEEEEEENS_6half_tESM_NSA_8TiledMMAINSA_8MMA_AtomIJNSA_4SM904GMMA26MMA_64x128x16_F32F16F16_SSILNSQ_5MajorE0ELSS_0ELNSQ_7ScaleInE1ELST_1EEEEEENSA_6LayoutINSB_IJSE_SE_SE_EEENSB_IJNSC_ILi0EEESY_SY_EEEEENSB_IJNSA_10UnderscoreES11_S11_EEEEENS7_6detail26Sm90ImplicitGemmTileTraitsINSA_20SM90_TMA_LOAD_IM2COLENSA_14ComposedLayoutINSA_7SwizzleILi3ELi4ELi3EEENSA_18smem_ptr_flag_bitsILi16EEENSW_INSB_IJNSB_IJNSC_ILi8EEENSC_ILi16EEEEEENSB_IJSJ_SE_EEENSB_IJSE_NSC_ILi7EEEEEEEEENSB_IJNSB_IJSJ_NSC_ILi512EEEEEENSB_IJSE_SY_EEENSB_IJSY_NSC_ILi8192EEEEEEEEEEEEEvEENS15_INSA_23SM90_TMA_LOAD_MULTICASTES1Q_vEEEENS_8epilogue10collective6detail29Sm90TmaWarpSpecializedAdapterINS1W_15DefaultEpilogueISM_NSB_IJNSB_IJllllEEESE_SY_EEES21_NS1V_6thread17LinearCombinationISM_Li1EffLNS22_9ScaleType4KindE0ELNS_15FloatRoundStyleE2ESM_EENS_4gemm15EpilogueDefaultEEEEEvvEEEEvNT_6ParamsE:
        .type           _ZN7cutlass13device_kernelINS_4conv6kernel13ConvUniversalINS1_16ConvProblemShapeILNS1_8OperatorE0ELi3EEENS1_10collective14CollectiveConvINS1_46MainloopSm90TmaGmmaWarpSpecializedImplicitGemmILS5_0ELi7ELi3EN4cute5tupleIJNSA_1CILi2EEENSC_ILi1EEESE_EEENS1_36KernelImplicitTmaWarpSpecializedSm90ELi1EEENSB_IJNSC_ILi128EEESI_NSB_IJNSC_ILi64EEEEEEEEENS_6half_tESM_NSA_8TiledMMAINSA_8MMA_AtomIJNSA_4SM904GMMA26MMA_64x128x16_F32F16F16_SSILNSQ_5MajorE0ELSS_0ELNSQ_7ScaleInE1ELST_1EEEEEENSA_6LayoutINSB_IJSE_SE_SE_EEENSB_IJNSC_ILi0EEESY_SY_EEEEENSB_IJNSA_10UnderscoreES11_S11_EEEEENS7_6detail26Sm90ImplicitGemmTileTraitsINSA_20SM90_TMA_LOAD_IM2COLENSA_14ComposedLayoutINSA_7SwizzleILi3ELi4ELi3EEENSA_18smem_ptr_flag_bitsILi16EEENSW_INSB_IJNSB_IJNSC_ILi8EEENSC_ILi16EEEEEENSB_IJSJ_SE_EEENSB_IJSE_NSC_ILi7EEEEEEEEENSB_IJNSB_IJSJ_NSC_ILi512EEEEEENSB_IJSE_SY_EEENSB_IJSY_NSC_ILi8192EEEEEEEEEEEEEvEENS15_INSA_23SM90_TMA_LOAD_MULTICASTES1Q_vEEEENS_8epilogue10collective6detail29Sm90TmaWarpSpecializedAdapterINS1W_15DefaultEpilogueISM_NSB_IJNSB_IJllllEEESE_SY_EEES21_NS1V_6thread17LinearCombinationISM_Li1EffLNS22_9ScaleType4KindE0ELNS_15FloatRoundStyleE2ESM_EENS_4gemm15EpilogueDefaultEEEEEvvEEEEvNT_6ParamsE,@function
        .size           _ZN7cutlass13device_kernelINS_4conv6kernel13ConvUniversalINS1_16ConvProblemShapeILNS1_8OperatorE0ELi3EEENS1_10collective14CollectiveConvINS1_46MainloopSm90TmaGmmaWarpSpecializedImplicitGemmILS5_0ELi7ELi3EN4cute5tupleIJNSA_1CILi2EEENSC_ILi1EEESE_EEENS1_36KernelImplicitTmaWarpSpecializedSm90ELi1EEENSB_IJNSC_ILi128EEESI_NSB_IJNSC_ILi64EEEEEEEEENS_6half_tESM_NSA_8TiledMMAINSA_8MMA_AtomIJNSA_4SM904GMMA26MMA_64x128x16_F32F16F16_SSILNSQ_5MajorE0ELSS_0ELNSQ_7ScaleInE1ELST_1EEEEEENSA_6LayoutINSB_IJSE_SE_SE_EEENSB_IJNSC_ILi0EEESY_SY_EEEEENSB_IJNSA_10UnderscoreES11_S11_EEEEENS7_6detail26Sm90ImplicitGemmTileTraitsINSA_20SM90_TMA_LOAD_IM2COLENSA_14ComposedLayoutINSA_7SwizzleILi3ELi4ELi3EEENSA_18smem_ptr_flag_bitsILi16EEENSW_INSB_IJNSB_IJNSC_ILi8EEENSC_ILi16EEEEEENSB_IJSJ_SE_EEENSB_IJSE_NSC_ILi7EEEEEEEEENSB_IJNSB_IJSJ_NSC_ILi512EEEEEENSB_IJSE_SY_EEENSB_IJSY_NSC_ILi8192EEEEEEEEEEEEEvEENS15_INSA_23SM90_TMA_LOAD_MULTICASTES1Q_vEEEENS_8epilogue10collective6detail29Sm90TmaWarpSpecializedAdapterINS1W_15DefaultEpilogueISM_NSB_IJNSB_IJllllEEESE_SY_EEES21_NS1V_6thread17LinearCombinationISM_Li1EffLNS22_9ScaleType4KindE0ELNS_15FloatRoundStyleE2ESM_EENS_4gemm15EpilogueDefaultEEEEEvvEEEEvNT_6ParamsE,(.L_x_294 - _ZN7cutlass13device_kernelINS_4conv6kernel13ConvUniversalINS1_16ConvProblemShapeILNS1_8OperatorE0ELi3EEENS1_10collective14CollectiveConvINS1_46MainloopSm90TmaGmmaWarpSpecializedImplicitGemmILS5_0ELi7ELi3EN4cute5tupleIJNSA_1CILi2EEENSC_ILi1EEESE_EEENS1_36KernelImplicitTmaWarpSpecializedSm90ELi1EEENSB_IJNSC_ILi128EEESI_NSB_IJNSC_ILi64EEEEEEEEENS_6half_tESM_NSA_8TiledMMAINSA_8MMA_AtomIJNSA_4SM904GMMA26MMA_64x128x16_F32F16F16_SSILNSQ_5MajorE0ELSS_0ELNSQ_7ScaleInE1ELST_1EEEEEENSA_6LayoutINSB_IJSE_SE_SE_EEENSB_IJNSC_ILi0EEESY_SY_EEEEENSB_IJNSA_10UnderscoreES11_S11_EEEEENS7_6detail26Sm90ImplicitGemmTileTraitsINSA_20SM90_TMA_LOAD_IM2COLENSA_14ComposedLayoutINSA_7SwizzleILi3ELi4ELi3EEENSA_18smem_ptr_flag_bitsILi16EEENSW_INSB_IJNSB_IJNSC_ILi8EEENSC_ILi16EEEEEENSB_IJSJ_SE_EEENSB_IJSE_NSC_ILi7EEEEEEEEENSB_IJNSB_IJSJ_NSC_ILi512EEEEEENSB_IJSE_SY_EEENSB_IJSY_NSC_ILi8192EEEEEEEEEEEEEvEENS15_INSA_23SM90_TMA_LOAD_MULTICASTES1Q_vEEEENS_8epilogue10collective6detail29Sm90TmaWarpSpecializedAdapterINS1W_15DefaultEpilogueISM_NSB_IJNSB_IJllllEEESE_SY_EEES21_NS1V_6thread17LinearCombinationISM_Li1EffLNS22_9ScaleType4KindE0ELNS_15FloatRoundStyleE2ESM_EENS_4gemm15EpilogueDefaultEEEEEvvEEEEvNT_6ParamsE)
        .other          _ZN7cutlass13device_kernelINS_4conv6kernel13ConvUniversalINS1_16ConvProblemShapeILNS1_8OperatorE0ELi3EEENS1_10collective14CollectiveConvINS1_46MainloopSm90TmaGmmaWarpSpecializedImplicitGemmILS5_0ELi7ELi3EN4cute5tupleIJNSA_1CILi2EEENSC_ILi1EEESE_EEENS1_36KernelImplicitTmaWarpSpecializedSm90ELi1EEENSB_IJNSC_ILi128EEESI_NSB_IJNSC_ILi64EEEEEEEEENS_6half_tESM_NSA_8TiledMMAINSA_8MMA_AtomIJNSA_4SM904GMMA26MMA_64x128x16_F32F16F16_SSILNSQ_5MajorE0ELSS_0ELNSQ_7ScaleInE1ELST_1EEEEEENSA_6LayoutINSB_IJSE_SE_SE_EEENSB_IJNSC_ILi0EEESY_SY_EEEEENSB_IJNSA_10UnderscoreES11_S11_EEEEENS7_6detail26Sm90ImplicitGemmTileTraitsINSA_20SM90_TMA_LOAD_IM2COLENSA_14ComposedLayoutINSA_7SwizzleILi3ELi4ELi3EEENSA_18smem_ptr_flag_bitsILi16EEENSW_INSB_IJNSB_IJNSC_ILi8EEENSC_ILi16EEEEEENSB_IJSJ_SE_EEENSB_IJSE_NSC_ILi7EEEEEEEEENSB_IJNSB_IJSJ_NSC_ILi512EEEEEENSB_IJSE_SY_EEENSB_IJSY_NSC_ILi8192EEEEEEEEEEEEEvEENS15_INSA_23SM90_TMA_LOAD_MULTICASTES1Q_vEEEENS_8epilogue10collective6detail29Sm90TmaWarpSpecializedAdapterINS1W_15DefaultEpilogueISM_NSB_IJNSB_IJllllEEESE_SY_EEES21_NS1V_6thread17LinearCombinationISM_Li1EffLNS22_9ScaleType4KindE0ELNS_15FloatRoundStyleE2ESM_EENS_4gemm15EpilogueDefaultEEEEEvvEEEEvNT_6ParamsE,@"STO_CUDA_ENTRY STV_DEFAULT"
_ZN7cutlass13device_kernelINS_4conv6kernel13ConvUniversalINS1_16ConvProblemShapeILNS1_8OperatorE0ELi3EEENS1_10collective14CollectiveConvINS1_46MainloopSm90TmaGmmaWarpSpecializedImplicitGemmILS5_0ELi7ELi3EN4cute5tupleIJNSA_1CILi2EEENSC_ILi1EEESE_EEENS1_36KernelImplicitTmaWarpSpecializedSm90ELi1EEENSB_IJNSC_ILi128EEESI_NSB_IJNSC_ILi64EEEEEEEEENS_6half_tESM_NSA_8TiledMMAINSA_8MMA_AtomIJNSA_4SM904GMMA26MMA_64x128x16_F32F16F16_SSILNSQ_5MajorE0ELSS_0ELNSQ_7ScaleInE1ELST_1EEEEEENSA_6LayoutINSB_IJSE_SE_SE_EEENSB_IJNSC_ILi0EEESY_SY_EEEEENSB_IJNSA_10UnderscoreES11_S11_EEEEENS7_6detail26Sm90ImplicitGemmTileTraitsINSA_20SM90_TMA_LOAD_IM2COLENSA_14ComposedLayoutINSA_7SwizzleILi3ELi4ELi3EEENSA_18smem_ptr_flag_bitsILi16EEENSW_INSB_IJNSB_IJNSC_ILi8EEENSC_ILi16EEEEEENSB_IJSJ_SE_EEENSB_IJSE_NSC_ILi7EEEEEEEEENSB_IJNSB_IJSJ_NSC_ILi512EEEEEENSB_IJSE_SY_EEENSB_IJSY_NSC_ILi8192EEEEEEEEEEEEEvEENS15_INSA_23SM90_TMA_LOAD_MULTICASTES1Q_vEEEENS_8epilogue10collective6detail29Sm90TmaWarpSpecializedAdapterINS1W_15DefaultEpilogueISM_NSB_IJNSB_IJllllEEESE_SY_EEES21_NS1V_6thread17LinearCombinationISM_Li1EffLNS22_9ScaleType4KindE0ELNS_15FloatRoundStyleE2ESM_EENS_4gemm15EpilogueDefaultEEEEEvvEEEEvNT_6ParamsE:
[----:B------:R-:W-:Y:S01]  /*0000*/  LDC R1, c[0x0][0x28] ;  /* 0x00000a00ff017b82 */ /* 0x000fe20000000800 */
[----:B------:R-:W0:Y:S01]  /*0010*/  S2R R11, SR_TID.X ;  /* 0x00000000000b7919 */ /* 0x000e220000002100 */
[----:B------:R-:W-:Y:S01]  /*0020*/  ELECT P0, URZ, PT ;  /* 0x00000000003f782f */ /* 0x000fe20003800000 */
[----:B------:R-:W-:Y:S01]  /*0030*/  BSSY B0, `(.L_x_0) ;  /* 0x0000010000007945 */ /* 0x000fe20003800000 */
[----:B------:R-:W1:Y:S01]  /*0040*/  S2R R12, SR_CTAID.X ;  /* 0x00000000000c7919 */ /* 0x000e620000002500 */
[--C-:B0-----:R-:W-:Y:S02]  /*0050*/  SHF.R.U32.HI R0, RZ, 0x5, R11.reuse ;  /* 0x00000005ff007819 */ /* 0x101fe4000001160b */
[----:B------:R-:W-:-:S03]  /*0060*/  SHF.R.U32.HI R3, RZ, 0x7, R11 ;  /* 0x00000007ff037819 */ /* 0x000fc6000001160b */
[----:B------:R-:W0:Y:S04]  /*0070*/  SHFL.IDX PT, R2, R0, RZ, 0x1f ;  /* 0x00001fff00027589 */ /* 0x000e2800000e0000 */
[----:B------:R2:W3:Y:S01]  /*0080*/  SHFL.IDX PT, R10, R3, RZ, 0x1f ;  /* 0x00001fff030a7589 */ /* 0x0004e200000e0000 */
[----:B0-----:R-:W-:-:S13]  /*0090*/  ISETP.NE.OR P0, PT, R2, RZ, !P0 ;  /* 0x000000ff0200720c */ /* 0x001fda0004705670 */
[----:B-123--:R-:W-:Y:S05]  /*00a0*/  @P0 BRA `(.L_x_1) ;  /* 0x0000000000200947 */ /* 0x00efea0003800000 */
[----:B------:R-:W-:Y:S02]  /*00b0*/  ULDC.64 UR4, c[0x0][0x198] ;  /* 0x0000660000047ab9 */ /* 0x000fe40000000a00 */
[----:B------:R-:W-:Y:S02]  /*00c0*/  UIADD3 UR6, UP0, UR4, 0xf0, URZ ;  /* 0x000000f004067890 */ /* 0x000fe4000ff1e03f */
[----:B------:R-:W-:Y:S02]  /*00d0*/  UIADD3 UR4, UP1, UR4, 0x270, URZ ;  /* 0x0000027004047890 */ /* 0x000fe4000ff3e03f */
[----:B------:R-:W-:Y:S02]  /*00e0*/  UIADD3.X UR7, URZ, UR5, URZ, UP0, !UPT ;  /* 0x000000053f077290 */ /* 0x000fe400087fe43f */
[----:B------:R-:W-:-:S07]  /*00f0*/  UIADD3.X UR5, URZ, UR5, URZ, UP1, !UPT ;  /* 0x000000053f057290 */ /* 0x000fce0008ffe43f */
[----:B------:R0:W-:Y:S02]  /*0100*/  UTMACCTL.PF [UR6] ;  /* 0x00000000060079b9 */ /* 0x0001e40008040000 */
[----:B------:R0:W-:Y:S02]  /*0110*/  UTMACCTL.PF [UR4] ;  /* 0x00000000040079b9 */ /* 0x0001e40008040000 */
[----:B0-----:R-:W-:Y:S01]  /*0120*/  NOP ;  /* 0x0000000000007918 */ /* 0x001fe20000000000 */
.L_x_1:
[----:B------:R-:W-:Y:S05]  /*0130*/  BSYNC B0 ;  /* 0x0000000000007941 */ /* 0x000fea0003800000 */
.L_x_0:
[----:B------:R-:W0:Y:S01]  /*0140*/  SHFL.IDX PT, R0, R0, RZ, 0x1f ;  /* 0x00001fff00007589 */ /* 0x000e2200000e0000 */
[----:B------:R-:W-:Y:S02]  /*0150*/  SHF.R.S32.HI R4, RZ, 0x1f, R11 ;  /* 0x0000001fff047819 */ /* 0x000fe4000001140b */
[----:B------:R-:W-:Y:S01]  /*0160*/  I2FP.F32.U32 R6, R12 ;  /* 0x0000000c00067245 */ /* 0x000fe20000201000 */
[----:B------:R-:W1:Y:S01]  /*0170*/  S2R R13, SR_CTAID.Y ;  /* 0x00000000000d7919 */ /* 0x000e620000002600 */
[----:B------:R-:W-:-:S04]  /*0180*/  LEA.HI R4, R4, R11, RZ, 0x7 ;  /* 0x0000000b04047211 */ /* 0x000fc800078f38ff */
[----:B------:R-:W-:-:S05]  /*0190*/  LOP3.LUT R4, R4, 0xffffff80, RZ, 0xc0, !PT ;  /* 0xffffff8004047812 */ /* 0x000fca00078ec0ff */
[----:B------:R-:W-:-:S05]  /*01a0*/  IMAD.IADD R14, R11, 0x1, -R4 ;  /* 0x000000010b0e7824 */ /* 0x000fca00078e0a04 */
[----:B------:R-:W-:-:S04]  /*01b0*/  SHF.R.S32.HI R3, RZ, 0x1f, R14 ;  /* 0x0000001fff037819 */ /* 0x000fc8000001140e */
[----:B------:R-:W-:Y:S02]  /*01c0*/  LEA.HI R3, R3, R14, RZ, 0x3 ;  /* 0x0000000e03037211 */ /* 0x000fe400078f18ff */
[----:B0-----:R-:W-:Y:S02]  /*01d0*/  ISETP.NE.AND P0, PT, R0, RZ, PT ;  /* 0x000000ff0000720c */ /* 0x001fe40003f05270 */
[--C-:B------:R-:W-:Y:S02]  /*01e0*/  SHF.R.S32.HI R4, RZ, 0x3, R3.reuse ;  /* 0x00000003ff047819 */ /* 0x100fe40000011403 */
[----:B------:R-:W-:Y:S02]  /*01f0*/  SHF.R.S32.HI R3, RZ, 0x1f, R3 ;  /* 0x0000001fff037819 */ /* 0x000fe40000011403 */
[----:B------:R-:W-:-:S07]  /*0200*/  SHF.R.S32.HI R5, RZ, 0x1f, R0 ;  /* 0x0000001fff057819 */ /* 0x000fce0000011400 */
[----:B-1----:R-:W-:Y:S05]  /*0210*/  @P0 BRA `(.L_x_2) ;  /* 0x0000000000700947 */ /* 0x002fea0003800000 */
[----:B------:R-:W0:Y:S01]  /*0220*/  S2UR UR8, SR_CgaCtaId ;  /* 0x00000000000879c3 */ /* 0x000e220000008800 */
[----:B------:R-:W-:Y:S01]  /*0230*/  UMOV UR4, 0x400 ;  /* 0x0000040000047882 */ /* 0x000fe20000000000 */
[----:B------:R-:W-:Y:S01]  /*0240*/  UMOV UR5, 0x1 ;  /* 0x0000000100057882 */ /* 0x000fe20000000000 */
[----:B------:R-:W-:Y:S01]  /*0250*/  UMOV UR6, 0x2 ;  /* 0x0000000200067882 */ /* 0x000fe20000000000 */
[----:B------:R-:W-:Y:S01]  /*0260*/  ELECT P0, URZ, PT ;  /* 0x00000000003f782f */ /* 0x000fe20003800000 */
[----:B------:R-:W-:-:S04]  /*0270*/  UIADD3 UR6, -UR6, 0x100000, URZ ;  /* 0x0010000006067890 */ /* 0x000fc8000fffe13f */
[----:B------:R-:W-:Y:S02]  /*0280*/  USHF.L.U32 UR7, UR6, 0xb, URZ ;  /* 0x0000000b06077899 */ /* 0x000fe4000800063f */
[----:B------:R-:W-:Y:S02]  /*0290*/  USHF.L.U32 UR6, UR6, 0x1, URZ ;  /* 0x0000000106067899 */ /* 0x000fe4000800063f */
[----:B0-----:R-:W-:Y:S02]  /*02a0*/  ULEA UR8, UR8, UR4, 0x18 ;  /* 0x0000000408087291 */ /* 0x001fe4000f8ec03f */
[----:B------:R-:W-:-:S04]  /*02b0*/  UIADD3 UR4, -UR5, 0x100000, URZ ;  /* 0x0010000005047890 */ /* 0x000fc8000fffe13f */
[----:B------:R-:W-:Y:S02]  /*02c0*/  USHF.L.U32 UR5, UR4, 0xb, URZ ;  /* 0x0000000b04057899 */ /* 0x000fe4000800063f */
[----:B------:R-:W-:Y:S01]  /*02d0*/  USHF.L.U32 UR4, UR4, 0x1, URZ ;  /* 0x0000000104047899 */ /* 0x000fe2000800063f */
[----:B------:R-:W0:Y:S11]  /*02e0*/  FENCE.VIEW.ASYNC.S ;  /* 0x00000000000073c6 */ /* 0x000e360000000000 */
[----:B0-----:R0:W1:Y:S01]  /*02f0*/  SYNCS.EXCH.64 URZ, [UR8+0x38000], UR4 ;  /* 0x03800004083f75b2 */ /* 0x0010620008000100 */
[----:B------:R0:W2:Y:S01]  /*0300*/  SYNCS.EXCH.64 URZ, [UR8+0x38038], UR6 ;  /* 0x03803806083f75b2 */ /* 0x0000a20008000100 */
[----:B------:R0:W3:Y:S01]  /*0310*/  SYNCS.EXCH.64 URZ, [UR8+0x38008], UR4 ;  /* 0x03800804083f75b2 */ /* 0x0000e20008000100 */
[----:B------:R0:W4:Y:S01]  /*0320*/  SYNCS.EXCH.64 URZ, [UR8+0x38040], UR6 ;  /* 0x03804006083f75b2 */ /* 0x0001220008000100 */
[----:B------:R0:W0:Y:S01]  /*0330*/  SYNCS.EXCH.64 URZ, [UR8+0x38010], UR4 ;  /* 0x03801004083f75b2 */ /* 0x0000220008000100 */
        /* <DEDUP_REMOVED lines=9> */
[----:B------:R-:W-:Y:S01]  /*03d0*/  NOP ;  /* 0x0000000000007918 */ /* 0x000fe20000000000 */
.L_x_2:
[----:B0-----:R-:W-:Y:S01]  /*03e0*/  ULDC UR4, c[0x0][0x150] ;  /* 0x0000540000047ab9 */ /* 0x001fe20000000800 */
[----:B------:R-:W-:Y:S01]  /*03f0*/  LEA.HI R3, R3, R4, RZ, 0x2 ;  /* 0x0000000403037211 */ /* 0x000fe200078f10ff */
[----:B------:R-:W-:Y:S01]  /*0400*/  FMUL R6, R6, UR4 ;  /* 0x0000000406067c20 */ /* 0x000fe20008400000 */
[----:B------:R-:W-:Y:S01]  /*0410*/  LEA.HI R5, R5, R0, RZ, 0x2 ;  /* 0x0000000005057211 */ /* 0x000fe200078f10ff */
[----:B------:R-:W-:Y:S01]  /*0420*/  ULDC UR4, c[0x0][0x154] ;  /* 0x0000550000047ab9 */ /* 0x000fe20000000800 */
[----:B------:R-:W-:Y:S01]  /*0430*/  LOP3.LUT R3, R3, 0xfffffffc, RZ, 0xc0, !PT ;  /* 0xfffffffc03037812 */ /* 0x000fe200078ec0ff */
[----:B------:R-:W0:Y:S01]  /*0440*/  LDC R8, c[0x0][0x140] ;  /* 0x00005000ff087b82 */ /* 0x000e220000000800 */
[----:B------:R-:W-:Y:S01]  /*0450*/  LOP3.LUT R5, R5, 0x3ffffffc, RZ, 0xc0, !PT ;  /* 0x3ffffffc05057812 */ /* 0x000fe200078ec0ff */
[----:B------:R-:W5:Y:S01]  /*0460*/  F2I.U32.TRUNC.NTZ R6, R6 ;  /* 0x0000000600067305 */ /* 0x000f62000020f000 */
[----:B------:R-:W-:Y:S01]  /*0470*/  LOP3.LUT P0, RZ, R14, 0x7, RZ, 0xc0, !PT ;  /* 0x000000070eff7812 */ /* 0x000fe2000780c0ff */
[----:B------:R-:W-:Y:S01]  /*0480*/  IMAD.IADD R3, R4, 0x1, -R3 ;  /* 0x0000000104037824 */ /* 0x000fe200078e0a03 */
[----:B------:R-:W-:Y:S01]  /*0490*/  I2FP.F32.U32 R4, R13 ;  /* 0x0000000d00047245 */ /* 0x000fe20000201000 */
[----:B------:R-:W-:Y:S01]  /*04a0*/  IMAD.IADD R0, R0, 0x1, -R5 ;  /* 0x0000000100007824 */ /* 0x000fe200078e0a05 */
[----:B------:R-:W-:Y:S01]  /*04b0*/  ISETP.NE.AND P3, PT, R10, 0x1, PT ;  /* 0x000000010a00780c */ /* 0x000fe20003f65270 */
[----:B------:R-:W-:Y:S01]  /*04c0*/  NOP ;  /* 0x0000000000007918 */ /* 0x000fe20000000000 */
[----:B------:R-:W-:Y:S01]  /*04d0*/  NOP ;  /* 0x0000000000007918 */ /* 0x000fe20000000000 */
[----:B------:R-:W-:-:S02]  /*04e0*/  IMAD R0, R0, 0x4, R3 ;  /* 0x0000000400007824 */ /* 0x000fc400078e0203 */
[----:B------:R-:W-:Y:S01]  /*04f0*/  FMUL R7, R4, UR4 ;  /* 0x0000000404077c20 */ /* 0x000fe20008400000 */
[----:B------:R-:W-:Y:S02]  /*0500*/  ULDC UR4, c[0x0][0x144] ;  /* 0x0000510000047ab9 */ /* 0x000fe40000000800 */
[C---:B------:R-:W-:Y:S01]  /*0510*/  LEA.HI R3, R0.reuse, R0, RZ, 0x1 ;  /* 0x0000000000037211 */ /* 0x040fe200078f08ff */
[----:B-----5:R-:W-:Y:S02]  /*0520*/  IMAD.MOV R5, RZ, RZ, -R6 ;  /* 0x000000ffff057224 */ /* 0x020fe400078e0a06 */
[----:B------:R-:W5:Y:S01]  /*0530*/  F2I.U32.TRUNC.NTZ R7, R7 ;  /* 0x0000000700077305 */ /* 0x000f62000020f000 */
[----:B------:R-:W-:Y:S01]  /*0540*/  LOP3.LUT R3, R3, 0xfffffffe, RZ, 0xc0, !PT ;  /* 0xfffffffe03037812 */ /* 0x000fe200078ec0ff */
[----:B------:R-:W-:Y:S01]  /*0550*/  IMAD R4, R5, UR4, R12 ;  /* 0x0000000405047c24 */ /* 0x000fe2000f8e020c */
[----:B------:R-:W-:Y:S01]  /*0560*/  ULDC UR4, c[0x0][0x148] ;  /* 0x0000520000047ab9 */ /* 0x000fe20000000800 */
[----:B------:R-:W-:Y:S01]  /*0570*/  IMAD.SHL.U32 R5, R0, 0x4, RZ ;  /* 0x0000000400057824 */ /* 0x000fe200078e00ff */
[----:B0-----:R-:W-:Y:S01]  /*0580*/  ISETP.EQ.U32.AND P1, PT, R8, 0x1, PT ;  /* 0x000000010800780c */ /* 0x001fe20003f22070 */
[----:B------:R-:W-:-:S03]  /*0590*/  IMAD.IADD R3, R0, 0x1, -R3 ;  /* 0x0000000100037824 */ /* 0x000fc600078e0a03 */
[----:B------:R-:W-:Y:S02]  /*05a0*/  LOP3.LUT R0, R0, 0xc, R5, 0x78, !PT ;  /* 0x0000000c00007812 */ /* 0x000fe400078e7805 */
[----:B------:R-:W-:Y:S02]  /*05b0*/  ISETP.NE.AND P4, PT, R3, R4, PT ;  /* 0x000000040300720c */ /* 0x000fe40003f85270 */
[----:B------:R-:W-:Y:S01]  /*05c0*/  SHF.R.S32.HI R3, RZ, 0x1f, R2 ;  /* 0x0000001fff037819 */ /* 0x000fe20000011402 */
[----:B-----5:R-:W-:Y:S01]  /*05d0*/  IMAD.MOV R6, RZ, RZ, -R7 ;  /* 0x000000ffff067224 */ /* 0x020fe200078e0a07 */
[----:B------:R-:W-:Y:S02]  /*05e0*/  ISETP.LT.U32.AND P0, PT, R0, 0x2, !P0 ;  /* 0x000000020000780c */ /* 0x000fe40004701070 */
[----:B------:R-:W-:Y:S01]  /*05f0*/  LEA.HI R3, R3, R2, RZ, 0x2 ;  /* 0x0000000203037211 */ /* 0x000fe200078f10ff */
[----:B------:R-:W-:-:S03]  /*0600*/  IMAD R7, R6, UR4, R13 ;  /* 0x0000000406077c24 */ /* 0x000fc6000f8e020d */
[----:B------:R-:W-:-:S03]  /*0610*/  LOP3.LUT R3, R3, 0xfffffffc, RZ, 0xc0, !PT ;  /* 0xfffffffc03037812 */ /* 0x000fc600078ec0ff */
[----:B------:R-:W-:Y:S02]  /*0620*/  @P4 LEA.HI R4, R0, R0, RZ, 0x1 ;  /* 0x0000000000044211 */ /* 0x000fe400078f08ff */
[----:B------:R-:W-:Y:S01]  /*0630*/  IMAD.IADD R5, R2, 0x1, -R3 ;  /* 0x0000000102057824 */ /* 0x000fe200078e0a03 */
[----:B------:R-:W-:Y:S02]  /*0640*/  SEL R3, RZ, 0x1, !P0 ;  /* 0x00000001ff037807 */ /* 0x000fe40004000000 */
[----:B------:R-:W-:Y:S02]  /*0650*/  @P4 SHF.R.S32.HI R4, RZ, 0x1, R4 ;  /* 0x00000001ff044819 */ /* 0x000fe40000011404 */
[----:B------:R-:W-:Y:S02]  /*0660*/  LOP3.LUT P2, RZ, R10, R5, RZ, 0xfc, !PT ;  /* 0x000000050aff7212 */ /* 0x000fe4000784fcff */
[----:B------:R-:W-:Y:S01]  /*0670*/  @P4 ISETP.NE.AND P5, PT, R4, R7, PT ;  /* 0x000000070400420c */ /* 0x000fe20003fa5270 */
[----:B------:R-:W-:Y:S01]  /*0680*/  IMAD.MOV.U32 R4, RZ, RZ, 0x1 ;  /* 0x00000001ff047424 */ /* 0x000fe200078e00ff */
[----:B------:R-:W-:-:S02]  /*0690*/  SEL R2, RZ, 0x1, P2 ;  /* 0x00000001ff027807 */ /* 0x000fc40001000000 */
[----:B------:R-:W-:Y:S02]  /*06a0*/  @P4 SEL R4, RZ, 0x1, P5 ;  /* 0x00000001ff044807 */ /* 0x000fe40002800000 */
[----:B------:R-:W-:Y:S02]  /*06b0*/  SEL R2, R2, 0x2, P3 ;  /* 0x0000000202027807 */ /* 0x000fe40001800000 */
[----:B------:R-:W-:Y:S01]  /*06c0*/  LOP3.LUT R4, R4, R3, RZ, 0xc0, !PT ;  /* 0x0000000304047212 */ /* 0x000fe200078ec0ff */
[----:B------:R-:W-:Y:S06]  /*06d0*/  @!P1 BRA `(.L_x_3) ;  /* 0x0000000000089947 */ /* 0x000fec0003800000 */
[----:B-1234-:R-:W-:Y:S01]  /*06e0*/  UCGABAR_ARV ;  /* 0x00000000000079c7 */ /* 0x01efe20008000000 */
[----:B------:R-:W-:Y:S05]  /*06f0*/  BRA `(.L_x_4) ;  /* 0x0000000000047947 */ /* 0x000fea0003800000 */
.L_x_3:
[----:B-1234-:R-:W-:Y:S01]  /*0700*/  NOP ;  /* 0x0000000000007918 */ /* 0x01efe20000000000 */
.L_x_4:
[----:B------:R-:W-:Y:S01]  /*0710*/  ULDC.64 UR4, c[0x0][0x618] ;  /* 0x0001860000047ab9 */ /* 0x000fe20000000a00 */
[----:B------:R-:W-:Y:S01]  /*0720*/  ULDC.64 UR12, c[0x0][0x208] ;  /* 0x00008200000c7ab9 */ /* 0x000fe20000000a00 */
[----:B------:R-:W-:-:S04]  /*0730*/  ISETP.NE.U32.AND P0, PT, RZ, UR4, PT ;  /* 0x00000004ff007c0c */ /* 0x000fc8000bf05070 */
[----:B------:R-:W-:-:S13]  /*0740*/  ISETP.NE.AND.EX P0, PT, RZ, UR5, PT, P0 ;  /* 0x00000005ff007c0c */ /* 0x000fda000bf05300 */
[----:B------:R-:W-:Y:S05]  /*0750*/  @!P0 BRA `(.L_x_5) ;  /* 0x00000000001c8947 */ /* 0x000fea0003800000 */
[----:B------:R-:W0:Y:S02]  /*0760*/  LDC.64 R6, c[0x0][0x618] ;  /* 0x00018600ff067b82 */ /* 0x000e240000000a00 */
[----:B0-----:R-:W2:Y:S02]  /*0770*/  LDG.E.64 R6, desc[UR12][R6.64] ;  /* 0x0000000c06067981 */ /* 0x001ea4000c1e1b00 */
[----:B--2---:R-:W-:-:S04]  /*0780*/  ISETP.NE.U32.AND P0, PT, R6, RZ, PT ;  /* 0x000000ff0600720c */ /* 0x004fc80003f05070 */
[----:B------:R-:W-:-:S13]  /*0790*/  ISETP.NE.AND.EX P0, PT, R7, RZ, PT, P0 ;  /* 0x000000ff0700720c */ /* 0x000fda0003f05300 */
[----:B------:R-:W-:Y:S05]  /*07a0*/  @!P0 BRA `(.L_x_5) ;  /* 0x0000000000088947 */ /* 0x000fea0003800000 */
[----:B------:R0:W5:Y:S01]  /*07b0*/  LD.E R8, desc[UR12][R6.64] ;  /* 0x0000000c06087980 */ /* 0x000162000c101900 */
[----:B------:R-:W-:Y:S05]  /*07c0*/  BRA `(.L_x_6) ;  /* 0x0000000000207947 */ /* 0x000fea0003800000 */
.L_x_5:
[----:B------:R-:W-:Y:S02]  /*07d0*/  ULDC.64 UR4, c[0x0][0x608] ;  /* 0x0001820000047ab9 */ /* 0x000fe40000000a00 */
[----:B------:R-:W-:-:S04]  /*07e0*/  ISETP.NE.U32.AND P0, PT, RZ, UR4, PT ;  /* 0x00000004ff007c0c */ /* 0x000fc8000bf05070 */
[----:B------:R-:W-:-:S13]  /*07f0*/  ISETP.NE.AND.EX P0, PT, RZ, UR5, PT, P0 ;  /* 0x00000005ff007c0c */ /* 0x000fda000bf05300 */
[----:B------:R-:W-:Y:S05]  /*0800*/  @!P0 BRA `(.L_x_7) ;  /* 0x00000000000c8947 */ /* 0x000fea0003800000 */
[----:B------:R-:W0:Y:S02]  /*0810*/  LDC.64 R8, c[0x0][0x608] ;  /* 0x00018200ff087b82 */ /* 0x000e240000000a00 */
[----:B0-----:R1:W5:Y:S01]  /*0820*/  LDG.E R8, desc[UR12][R8.64] ;  /* 0x0000000c08087981 */ /* 0x001362000c1e1900 */
[----:B------:R-:W-:Y:S05]  /*0830*/  BRA `(.L_x_6) ;  /* 0x0000000000047947 */ /* 0x000fea0003800000 */
.L_x_7:
[----:B------:R-:W2:Y:S02]  /*0840*/  LDC R8, c[0x0][0x600] ;  /* 0x00018000ff087b82 */ /* 0x000ea40000000800 */
.L_x_6:
[----:B------:R-:W-:Y:S02]  /*0850*/  ULDC.64 UR4, c[0x0][0x620] ;  /* 0x0001880000047ab9 */ /* 0x000fe40000000a00 */
[----:B------:R-:W-:-:S04]  /*0860*/  ISETP.NE.U32.AND P0, PT, RZ, UR4, PT ;  /* 0x00000004ff007c0c */ /* 0x000fc8000bf05070 */
[----:B------:R-:W-:-:S13]  /*0870*/  ISETP.NE.AND.EX P0, PT, RZ, UR5, PT, P0 ;  /* 0x00000005ff007c0c */ /* 0x000fda000bf05300 */
[----:B------:R-:W-:Y:S05]  /*0880*/  @!P0 BRA `(.L_x_8) ;  /* 0x00000000001c8947 */ /* 0x000fea0003800000 */
[----:B0-----:R-:W0:Y:S02]  /*0890*/  LDC.64 R6, c[0x0][0x620] ;  /* 0x00018800ff067b82 */ /* 0x001e240000000a00 */
[----:B0-----:R-:W3:Y:S02]  /*08a0*/  LDG.E.64 R6, desc[UR12][R6.64] ;  /* 0x0000000c06067981 */ /* 0x001ee4000c1e1b00 */
[----:B---3--:R-:W-:-:S04]  /*08b0*/  ISETP.NE.U32.AND P0, PT, R6, RZ, PT ;  /* 0x000000ff0600720c */ /* 0x008fc80003f05070 */
[----:B------:R-:W-:-:S13]  /*08c0*/  ISETP.NE.AND.EX P0, PT, R7, RZ, PT, P0 ;  /* 0x000000ff0700720c */ /* 0x000fda0003f05300 */
[----:B------:R-:W-:Y:S05]  /*08d0*/  @!P0 BRA `(.L_x_8) ;  /* 0x0000000000088947 */ /* 0x000fea0003800000 */
[----:B-1----:R0:W5:Y:S01]  /*08e0*/  LD.E R9, desc[UR12][R6.64] ;  /* 0x0000000c06097980 */ /* 0x002162000c101900 */
[----:B------:R-:W-:Y:S05]  /*08f0*/  BRA `(.L_x_9) ;  /* 0x0000000000207947 */ /* 0x000fea0003800000 */
.L_x_8:
[----:B------:R-:W-:Y:S02]  /*0900*/  ULDC.64 UR4, c[0x0][0x610] ;  /* 0x0001840000047ab9 */ /* 0x000fe40000000a00 */
[----:B------:R-:W-:-:S04]  /*0910*/  ISETP.NE.U32.AND P0, PT, RZ, UR4, PT ;  /* 0x00000004ff007c0c */ /* 0x000fc8000bf05070 */
[----:B------:R-:W-:-:S13]  /*0920*/  ISETP.NE.AND.EX P0, PT, RZ, UR5, PT, P0 ;  /* 0x00000005ff007c0c */ /* 0x000fda000bf05300 */
[----:B------:R-:W-:Y:S05]  /*0930*/  @!P0 BRA `(.L_x_10) ;  /* 0x00000000000c8947 */ /* 0x000fea0003800000 */
[----:B0-----:R-:W1:Y:S02]  /*0940*/  LDC.64 R6, c[0x0][0x610] ;  /* 0x00018400ff067b82 */ /* 0x001e640000000a00 */
[----:B-1----:R1:W5:Y:S01]  /*0950*/  LDG.E R9, desc[UR12][R6.64] ;  /* 0x0000000c06097981 */ /* 0x002362000c1e1900 */
[----:B------:R-:W-:Y:S05]  /*0960*/  BRA `(.L_x_9) ;  /* 0x0000000000047947 */ /* 0x000fea0003800000 */
.L_x_10:
[----:B-1----:R-:W3:Y:S02]  /*0970*/  LDC R9, c[0x0][0x604] ;  /* 0x00018100ff097b82 */ /* 0x002ee40000000800 */
.L_x_9:
[----:B------:R-:W4:Y:S01]  /*0980*/  LDC R3, c[0x0][0x3e8] ;  /* 0x0000fa00ff037b82 */ /* 0x000f220000000800 */
[----:B------:R-:W-:Y:S01]  /*0990*/  ULDC UR4, c[0x0][0x3dc] ;  /* 0x0000f70000047ab9 */ /* 0x000fe20000000800 */
[----:B------:R-:W-:Y:S01]  /*09a0*/  ULDC.64 UR6, c[0x0][0x3e0] ;  /* 0x0000f80000067ab9 */ /* 0x000fe20000000a00 */
[----:B------:R-:W-:Y:S02]  /*09b0*/  UIADD3 UR4, UR4, 0x3f, URZ ;  /* 0x0000003f04047890 */ /* 0x000fe4000fffe03f */
[----:B------:R-:W-:Y:S02]  /*09c0*/  UIMAD UR6, UR7, UR6, URZ ;  /* 0x00000006070672a4 */ /* 0x000fe4000f8e023f */
[----:B------:R-:W-:-:S04]  /*09d0*/  USHF.R.S32.HI UR5, URZ, 0x1f, UR4 ;  /* 0x0000001f3f057899 */ /* 0x000fc80008011404 */
[----:B------:R-:W-:-:S04]  /*09e0*/  ULEA.HI UR5, UR5, UR4, URZ, 0x6 ;  /* 0x0000000405057291 */ /* 0x000fc8000f8f303f */
[----:B------:R-:W-:Y:S01]  /*09f0*/  USHF.R.S32.HI UR15, URZ, 0x6, UR5 ;  /* 0x000000063f0f7899 */ /* 0x000fe20008011405 */
[----:B----4-:R-:W-:-:S05]  /*0a00*/  IMAD R3, R3, UR6, RZ ;  /* 0x0000000603037c24 */ /* 0x010fca000f8e02ff */
[----:B------:R-:W-:Y:S01]  /*0a10*/  IMAD R3, R3, UR15, RZ ;  /* 0x0000000f03037c24 */ /* 0x000fe2000f8e02ff */
[----:B------:R-:W-:Y:S06]  /*0a20*/  @!P1 BRA `(.L_x_11) ;  /* 0x00000000000c9947 */ /* 0x000fec0003800000 */
[----:B------:R-:W-:Y:S01]  /*0a30*/  UCGABAR_WAIT ;  /* 0x0000000000007dc7 */ /* 0x000fe20008000000 */
[----:B------:R-:W-:Y:S01]  /*0a40*/  CCTL.IVALL ;  /* 0x00000000ff00798f */ /* 0x000fe20002000000 */
[----:B------:R-:W-:Y:S05]  /*0a50*/  BRA `(.L_x_12) ;  /* 0x0000000000047947 */ /* 0x000fea0003800000 */
.L_x_11:
[----:B------:R-:W-:Y:S06]  /*0a60*/  BAR.SYNC.DEFER_BLOCKING 0x0 ;  /* 0x0000000000007b1d */ /* 0x000fec0000010000 */
.L_x_12:
[----:B------:R-:W-:-:S13]  /*0a70*/  ISETP.NE.AND P0, PT, R10, RZ, PT ;  /* 0x000000ff0a00720c */ /* 0x000fda0003f05270 */
[----:B------:R-:W-:Y:S05]  /*0a80*/  @!P0 BRA `(.L_x_13) ;  /* 0x0000008800788947 */ /* 0x000fea0003800000 */
[----:B------:R-:W-:-:S13]  /*0a90*/  ISETP.NE.AND P0, PT, R10, 0x1, PT ;  /* 0x000000010a00780c */ /* 0x000fda0003f05270 */
[----:B------:R-:W-:Y:S05]  /*0aa0*/  @P0 EXIT ;  /* 0x000000000000094d */ /* 0x000fea0003800000 */
[----:B------:R-:W-:Y:S01]  /*0ab0*/  ISETP.GE.AND P0, PT, R3, 0x1, PT ;  /* 0x000000010300780c */ /* 0x000fe20003f06270 */
[----:B------:R-:W-:Y:S01]  /*0ac0*/  UMOV UR4, URZ ;  /* 0x0000003f00047c82 */ /* 0x000fe20008000000 */
[----:B------:R-:W-:Y:S02]  /*0ad0*/  CS2R R86, SRZ ;  /* 0x0000000000567805 */ /* 0x000fe4000001ff00 */
[----:B------:R-:W-:Y:S02]  /*0ae0*/  CS2R R88, SRZ ;  /* 0x0000000000587805 */ /* 0x000fe4000001ff00 */
[----:B------:R-:W-:Y:S02]  /*0af0*/  CS2R R90, SRZ ;  /* 0x00000000005a7805 */ /* 0x000fe4000001ff00 */
[----:B------:R-:W-:Y:S02]  /*0b00*/  CS2R R92, SRZ ;  /* 0x00000000005c7805 */ /* 0x000fe4000001ff00 */
[----:B------:R-:W-:-:S02]  /*0b10*/  CS2R R94, SRZ ;  /* 0x00000000005e7805 */ /* 0x000fc4000001ff00 */
[----:B------:R-:W-:Y:S02]  /*0b20*/  CS2R R96, SRZ ;  /* 0x0000000000607805 */ /* 0x000fe4000001ff00 */
        /* <DEDUP_REMOVED lines=57> */
[----:B------:R-:W-:Y:S01]  /*0ec0*/  CS2R R84, SRZ ;  /* 0x0000000000547805 */ /* 0x000fe2000001ff00 */
[----:B------:R-:W-:Y:S06]  /*0ed0*/  @!P0 BRA `(.L_x_14) ;  /* 0x0000000000d88947 */ /* 0x000fec0003800000 */
[----:B------:R-:W-:-:S04]  /*0ee0*/  LOP3.LUT R5, R2, 0x1, RZ, 0xfc, !PT ;  /* 0x0000000102057812 */ /* 0x000fc800078efcff */
[----:B------:R-:W-:-:S13]  /*0ef0*/  ISETP.NE.AND P1, PT, R5, 0x3, PT ;  /* 0x000000030500780c */ /* 0x000fda0003f25270 */
[----:B------:R-:W-:Y:S05]  /*0f00*/  @!P1 BRA `(.L_x_15) ;  /* 0x0000000000049947 */ /* 0x000fea0003800000 */
[----:B------:R-:W-:Y:S01]  /*0f10*/  BPT.TRAP 0x1 ;  /* 0x000000040000795c */ /* 0x000fe20000300000 */
.L_x_15:
[----:B------:R-:W4:Y:S01]  /*0f20*/  S2UR UR5, SR_CgaCtaId ;  /* 0x00000000000579c3 */ /* 0x000f220000008800 */
[----:B------:R-:W-:Y:S01]  /*0f30*/  SHF.L.U32 R5, RZ, 0x1f, RZ ;  /* 0x0000001fff057819 */ /* 0x000fe200000006ff */
[----:B------:R-:W-:Y:S02]  /*0f40*/  UMOV UR4, 0x400 ;  /* 0x0000040000047882 */ /* 0x000fe40000000000 */
[----:B----4-:R-:W-:-:S12]  /*0f50*/  ULEA UR4, UR5, UR4, 0x18 ;  /* 0x0000000405047291 */ /* 0x010fd8000f8ec03f */
.L_x_16:
[----:B01----:R-:W-:-:S04]  /*0f60*/  IMAD.U32 R6, RZ, RZ, UR4 ;  /* 0x00000004ff067e24 */ /* 0x003fc8000f8e00ff */
[----:B------:R0:W1:Y:S03]  /*0f70*/  SYNCS.PHASECHK.TRANS64.TRYWAIT P1, [R6+URZ+0x38000], R5 ;  /* 0x03800005060075a7 */ /* 0x000066000802017f */
[----:B-1----:R-:W-:Y:S05]  /*0f80*/  @!P1 NANOSLEEP.SYNCS 0x989680 ;  /* 0x009896800000995d */ /* 0x002fea0003900000 */
[----:B------:R-:W1:Y:S02]  /*0f90*/  @!P1 SYNCS.PHASECHK.TRANS64 P1, [R6+URZ+0x38000], R5 ;  /* 0x03800005060095a7 */ /* 0x000e64000802007f */
[----:B-1----:R-:W-:Y:S05]  /*0fa0*/  @!P1 BRA `(.L_x_16) ;  /* 0xfffffffc00ec9947 */ /* 0x002fea000383ffff */
[----:B------:R-:W-:Y:S01]  /*0fb0*/  UIADD3 UR5, UR4, 0x1c000, URZ ;  /* 0x0001c00004057890 */ /* 0x000fe2000fffe03f */
[----:B------:R-:W-:Y:S01]  /*0fc0*/  WARPGROUP.ARRIVE ;  /* 0x00000000000079c5 */ /* 0x000fe20000000000 */
[----:B------:R-:W-:Y:S02]  /*0fd0*/  USHF.R.U32.HI UR4, URZ, 0x4, UR4 ;  /* 0x000000043f047899 */ /* 0x000fe40008011604 */
[----:B------:R-:W-:Y:S02]  /*0fe0*/  USHF.R.U32.HI UR5, URZ, 0x4, UR5 ;  /* 0x000000043f057899 */ /* 0x000fe40008011605 */
[----:B------:R-:W-:Y:S02]  /*0ff0*/  ULOP3.LUT UR4, UR4, 0x3fff, URZ, 0xc0, !UPT ;  /* 0x00003fff04047892 */ /* 0x000fe4000f8ec03f */
[----:B------:R-:W-:Y:S02]  /*1000*/  ULOP3.LUT UR5, UR5, 0x3fff, URZ, 0xc0, !UPT ;  /* 0x00003fff05057892 */ /* 0x000fe4000f8ec03f */
[----:B------:R-:W-:-:S02]  /*1010*/  ULOP3.LUT UR8, UR4, 0x10000, URZ, 0xfc, !UPT ;  /* 0x0001000004087892 */ /* 0x000fc4000f8efc3f */
[----:B------:R-:W-:Y:S01]  /*1020*/  ULOP3.LUT UR9, UR5, 0x10000, URZ, 0xfc, !UPT ;  /* 0x0001000005097892 */ /* 0x000fe2000f8efc3f */
[----:B------:R-:W-:Y:S02]  /*1030*/  UMOV UR7, 0x40000040 ;  /* 0x4000004000077882 */ /* 0x000fe40000000000 */
[----:B------:R-:W-:Y:S02]  /*1040*/  UMOV UR5, 0x40000040 ;  /* 0x4000004000057882 */ /* 0x000fe40000000000 */
[----:B------:R-:W-:Y:S02]  /*1050*/  UMOV UR4, UR8 ;  /* 0x0000000800047c82 */ /* 0x000fe40008000000 */
[----:B------:R-:W-:Y:S02]  /*1060*/  UMOV UR6, UR9 ;  /* 0x0000000900067c82 */ /* 0x000fe40008000000 */
[----:B------:R-:W-:Y:S01]  /*1070*/  HGMMA.64x128x16.F32 R88, gdesc[UR4], RZ, !UPT ;  /* 0x01e00000045879f0 */ /* 0x000fe2000c7008ff */
[----:B------:R-:W-:Y:S01]  /*1080*/  UIADD3 UR4, UR8, 0x200, URZ ;  /* 0x0000020008047890 */ /* 0x000fe2000fffe03f */
[----:B------:R-:W-:-:S10]  /*1090*/  UMOV UR5, 0x40000040 ;  /* 0x4000004000057882 */ /* 0x000fd40000000000 */
[----:B------:R-:W-:Y:S01]  /*10a0*/  HGMMA.64x128x16.F32 R24, gdesc[UR4], RZ, !UPT ;  /* 0x01e00000041879f0 */ /* 0x000fe2000c7008ff */
[----:B------:R-:W-:Y:S02]  /*10b0*/  UIADD3 UR4, UR8, 0x2, URZ ;  /* 0x0000000208047890 */ /* 0x000fe4000fffe03f */
[----:B------:R-:W-:Y:S01]  /*10c0*/  UIADD3 UR6, UR9, 0x2, URZ ;  /* 0x0000000209067890 */ /* 0x000fe2000fffe03f */
[----:B------:R-:W-:Y:S01]  /*10d0*/  UMOV UR5, 0x40000040 ;  /* 0x4000004000057882 */ /* 0x000fe20000000000 */
[----:B------:R-:W-:-:S07]  /*10e0*/  UMOV UR7, 0x40000040 ;  /* 0x4000004000077882 */ /* 0x000fce0000000000 */
[----:B------:R-:W-:Y:S01]  /*10f0*/  HGMMA.64x128x16.F32 R88, gdesc[UR4], R88 ;  /* 0x01e00000045879f0 */ /* 0x000fe20008700858 */
[----:B------:R-:W-:Y:S01]  /*1100*/  UIADD3 UR4, UR8, 0x202, URZ ;  /* 0x0000020208047890 */ /* 0x000fe2000fffe03f */
[----:B------:R-:W-:-:S10]  /*1110*/  UMOV UR5, 0x40000040 ;  /* 0x4000004000057882 */ /* 0x000fd40000000000 */
[----:B------:R-:W-:Y:S01]  /*1120*/  HGMMA.64x128x16.F32 R24, gdesc[UR4], R24 ;  /* 0x01e00000041879f0 */ /* 0x000fe20008700818 */
        /* <DEDUP_REMOVED lines=15> */
[----:B------:R-:W-:Y:S01]  /*1220*/  HGMMA.64x128x16.F32 R24, gdesc[UR4], R24, gsb0 ;  /* 0x01e00000041879f0 */ /* 0x000fe20008000818 */
[----:B------:R-:W-:-:S05]  /*1230*/  UMOV UR4, 0x1 ;  /* 0x0000000100047882 */ /* 0x000fca0000000000 */
.L_x_14:
[----:B01----:R-:W-:-:S05]  /*1240*/  VIMNMX R6, R3, 0x1, PT ;  /* 0x0000000103067848 */ /* 0x003fca0003fe0100 */
[----:B------:R-:W-:-:S05]  /*1250*/  IMAD.IADD R5, R3, 0x1, -R6 ;  /* 0x0000000103057824 */ /* 0x000fca00078e0a06 */
[----:B------:R-:W-:-:S13]  /*1260*/  ISETP.GE.AND P1, PT, R5, 0x1, PT ;  /* 0x000000010500780c */ /* 0x000fda0003f26270 */
[----:B------:R-:W-:Y:S05]  /*1270*/  @!P1 BRA `(.L_x_17) ;  /* 0x00000004004c9947 */ /* 0x000fea0003800000 */
[----:B------:R-:W0:Y:S01]  /*1280*/  S2UR UR6, SR_CgaCtaId ;  /* 0x00000000000679c3 */ /* 0x000e220000008800 */
[----:B------:R-:W-:Y:S01]  /*1290*/  UMOV UR5, 0x400 ;  /* 0x0000040000057882 */ /* 0x000fe20000000000 */
[----:B------:R-:W-:Y:S01]  /*12a0*/  LOP3.LUT R12, R2, 0x1, RZ, 0xfc, !PT ;  /* 0x00000001020c7812 */ /* 0x000fe200078efcff */
[----:B------:R-:W-:Y:S01]  /*12b0*/  IMAD.MOV.U32 R11, RZ, RZ, RZ ;  /* 0x000000ffff0b7224 */ /* 0x000fe200078e00ff */
[----:B------:R-:W-:Y:S01]  /*12c0*/  UISETP.NE.U32.AND UP0, UPT, UR4, URZ, UPT ;  /* 0x0000003f0400728c */ /* 0x000fe2000bf05070 */
[----:B------:R-:W-:Y:S02]  /*12d0*/  IMAD.MOV.U32 R3, RZ, RZ, R5 ;  /* 0x000000ffff037224 */ /* 0x000fe400078e0005 */
[----:B------:R-:W-:Y:S01]  /*12e0*/  IMAD.MOV.U32 R6, RZ, RZ, RZ ;  /* 0x000000ffff067224 */ /* 0x000fe200078e00ff */
[----:B0-----:R-:W-:-:S04]  /*12f0*/  ULEA UR7, UR6, UR5, 0x18 ;  /* 0x0000000506077291 */ /* 0x001fc8000f8ec03f */
[----:B------:R-:W-:Y:S02]  /*1300*/  UIADD3 UR6, UR7, 0x1c000, URZ ;  /* 0x0001c00007067890 */ /* 0x000fe4000fffe03f */
[----:B------:R-:W-:Y:S02]  /*1310*/  USHF.R.U32.HI UR5, URZ, 0x4, UR7 ;  /* 0x000000043f057899 */ /* 0x000fe40008011607 */
[----:B------:R-:W-:Y:S02]  /*1320*/  USHF.R.U32.HI UR6, URZ, 0x4, UR6 ;  /* 0x000000043f067899 */ /* 0x000fe40008011606 */
[----:B------:R-:W-:Y:S02]  /*1330*/  ULOP3.LUT UR5, UR5, 0x3fff, URZ, 0xc0, !UPT ;  /* 0x00003fff05057892 */ /* 0x000fe4000f8ec03f */
[----:B------:R-:W-:Y:S02]  /*1340*/  ULOP3.LUT UR6, UR6, 0x3fff, URZ, 0xc0, !UPT ;  /* 0x00003fff06067892 */ /* 0x000fe4000f8ec03f */
[----:B------:R-:W-:-:S02]  /*1350*/  ULOP3.LUT UR14, UR5, 0x10000, URZ, 0xfc, !UPT ;  /* 0x00010000050e7892 */ /* 0x000fc4000f8efc3f */
[----:B------:R-:W-:-:S12]  /*1360*/  ULOP3.LUT UR15, UR6, 0x10000, URZ, 0xfc, !UPT ;  /* 0x00010000060f7892 */ /* 0x000fd8000f8efc3f */
.L_x_22:
[----:B------:R-:W-:-:S13]  /*1370*/  ISETP.NE.AND P2, PT, R12, 0x3, PT ;  /* 0x000000030c00780c */ /* 0x000fda0003f45270 */
[----:B------:R-:W-:Y:S05]  /*1380*/  @!P2 BRA `(.L_x_18) ;  /* 0x000000000004a947 */ /* 0x000fea0003800000 */
[----:B------:R-:W-:Y:S01]  /*1390*/  BPT.TRAP 0x1 ;  /* 0x000000040000795c */ /* 0x000fe20000300000 */
.L_x_18:
[----:B------:R-:W-:Y:S01]  /*13a0*/  SHF.L.U32 R7, R11, 0x1f, RZ ;  /* 0x0000001f0b077819 */ /* 0x000fe200000006ff */
[----:B------:R-:W-:-:S12]  /*13b0*/  ULEA UR5, UR4, UR7, 0x3 ;  /* 0x0000000704057291 */ /* 0x000fd8000f8e183f */
.L_x_19:
[----:B0-----:R-:W-:-:S04]  /*13c0*/  IMAD.U32 R10, RZ, RZ, UR5 ;  /* 0x00000005ff0a7e24 */ /* 0x001fc8000f8e00ff */
[----:B------:R0:W1:Y:S03]  /*13d0*/  SYNCS.PHASECHK.TRANS64.TRYWAIT P1, [R10+URZ+0x38000], R7 ;  /* 0x038000070a0075a7 */ /* 0x000066000802017f */
[----:B-1----:R-:W-:Y:S05]  /*13e0*/  @!P1 NANOSLEEP.SYNCS 0x989680 ;  /* 0x009896800000995d */ /* 0x002fea0003900000 */
[----:B------:R-:W1:Y:S02]  /*13f0*/  @!P1 SYNCS.PHASECHK.TRANS64 P1, [R10+URZ+0x38000], R7 ;  /* 0x038000070a0095a7 */ /* 0x000e64000802007f */
[----:B-1----:R-:W-:Y:S05]  /*1400*/  @!P1 BRA `(.L_x_19) ;  /* 0xfffffffc00ec9947 */ /* 0x002fea000383ffff */
[----:B------:R-:W-:Y:S01]  /*1410*/  ULEA UR5, UR4, UR14, 0xa ;  /* 0x0000000e04057291 */ /* 0x000fe2000f8e503f */
[----:B------:R-:W-:Y:S01]  /*1420*/  WARPGROUP.ARRIVE ;  /* 0x00000000000079c5 */ /* 0x000fe20000000000 */
[----:B------:R-:W-:Y:S01]  /*1430*/  ULEA UR6, UR4, UR15, 0xa ;  /* 0x0000000f04067291 */ /* 0x000fe2000f8e503f */
[----:B------:R-:W-:Y:S01]  /*1440*/  UMOV UR9, 0x40000040 ;  /* 0x4000004000097882 */ /* 0x000fe20000000000 */
[----:B------:R-:W-:-:S03]  /*1450*/  UMOV UR11, 0x40000040 ;  /* 0x40000040000b7882 */ /* 0x000fc60000000000 */
[----:B------:R-:W-:Y:S02]  /*1460*/  UMOV UR8, UR5 ;  /* 0x0000000500087c82 */ /* 0x000fe40008000000 */
[----:B------:R-:W-:Y:S02]  /*1470*/  UMOV UR10, UR6 ;  /* 0x00000006000a7c82 */ /* 0x000fe40008000000 */
[----:B------:R-:W-:Y:S01]  /*1480*/  HGMMA.64x128x16.F32 R88, gdesc[UR8], R88, UP0 ;  /* 0x01e00000085879f0 */ /* 0x000fe2000bf00858 */
[----:B------:R-:W-:Y:S01]  /*1490*/  UIADD3 UR8, UR5, 0x200, URZ ;  /* 0x0000020005087890 */ /* 0x000fe2000fffe03f */
[----:B------:R-:W-:-:S10]  /*14a0*/  UMOV UR9, 0x40000040 ;  /* 0x4000004000097882 */ /* 0x000fd40000000000 */
[----:B------:R-:W-:Y:S01]  /*14b0*/  HGMMA.64x128x16.F32 R24, gdesc[UR8], R24, UP0 ;  /* 0x01e00000081879f0 */ /* 0x000fe2000bf00818 */
        /* <DEDUP_REMOVED lines=23> */
[----:B------:R-:W-:Y:S03]  /*1630*/  HGMMA.64x128x16.F32 R24, gdesc[UR8], R24, gsb0 ;  /* 0x01e00000081879f0 */ /* 0x000fe60008000818 */
[----:B------:R-:W-:Y:S02]  /*1640*/  WARPGROUP.DEPBAR.LE gsb0, 0x1 ;  /* 0x00008000000079c5 */ /* 0x000fe40000010100 */
[----:B------:R-:W-:Y:S05]  /*1650*/  @!P2 BRA `(.L_x_20) ;  /* 0x000000000004a947 */ /* 0x000fea0003800000 */
[----:B------:R-:W-:Y:S01]  /*1660*/  BPT.TRAP 0x1 ;  /* 0x000000040000795c */ /* 0x000fe20000300000 */
.L_x_20:
[----:B------:R-:W-:-:S13]  /*1670*/  ISETP.NE.AND P1, PT, R4, RZ, PT ;  /* 0x000000ff0400720c */ /* 0x000fda0003f25270 */
[----:B0-----:R-:W-:-:S05]  /*1680*/  @P1 LEA R7, R6, UR7, 0x3 ;  /* 0x0000000706071c11 */ /* 0x001fca000f8e18ff */
[----:B------:R-:W-:-:S05]  /*1690*/  @P1 VIADD R7, R7, 0x38038 ;  /* 0x0003803807071836 */ /* 0x000fca0000000000 */
[----:B------:R-:W-:-:S04]  /*16a0*/  @P1 PRMT R7, R0, 0x654, R7 ;  /* 0x0000065400071816 */ /* 0x000fc80000000007 */
[----:B------:R0:W-:Y:S01]  /*16b0*/  @P1 SYNCS.ARRIVE.TRANS64.RED.A1T0 RZ, [R7+URZ], RZ ;  /* 0x000000ff07ff19a7 */ /* 0x0001e2000810043f */
[----:B------:R-:W-:-:S13]  /*16c0*/  ISETP.GT.U32.AND P1, PT, R2, 0x1, PT ;  /* 0x000000010200780c */ /* 0x000fda0003f24070 */
[----:B0-----:R-:W-:Y:S05]  /*16d0*/  @P1 BRA `(.L_x_21) ;  /* 0x0000000000041947 */ /* 0x001fea0003800000 */
[----:B------:R-:W-:Y:S01]  /*16e0*/  BPT.TRAP 0x1 ;  /* 0x000000040000795c */ /* 0x000fe20000300000 */
.L_x_21:
[----:B------:R-:W-:Y:S01]  /*16f0*/  UIADD3 UR4, UR4, 0x1, URZ ;  /* 0x0000000104047890 */ /* 0x000fe2000fffe03f */
[C---:B------:R-:W-:Y:S01]  /*1700*/  ISETP.GT.AND P2, PT, R3.reuse, 0x1, PT ;  /* 0x000000010300780c */ /* 0x040fe20003f44270 */
[----:B------:R-:W-:Y:S02]  /*1710*/  VIADD R6, R6, 0x1 ;  /* 0x0000000106067836 */ /* 0x000fe40000000000 */
[----:B------:R-:W-:Y:S01]  /*1720*/  UISETP.NE.AND UP0, UPT, UR4, 0x7, UPT ;  /* 0x000000070400788c */ /* 0x000fe2000bf05270 */
[----:B------:R-:W-:Y:S02]  /*1730*/  VIADD R3, R3, 0xffffffff ;  /* 0xffffffff03037836 */ /* 0x000fe40000000000 */
[C---:B------:R-:W-:Y:S01]  /*1740*/  ISETP.NE.AND P1, PT, R6.reuse, 0x7, PT ;  /* 0x000000070600780c */ /* 0x040fe20003f25270 */
[----:B------:R-:W-:Y:S02]  /*1750*/  USEL UR5, URZ, 0x1, UP0 ;  /* 0x000000013f057887 */ /* 0x000fe40008000000 */
[----:B------:R-:W-:Y:S01]  /*1760*/  USEL UR4, UR4, URZ, UP0 ;  /* 0x0000003f04047287 */ /* 0x000fe20008000000 */
[----:B------:R-:W-:Y:S01]  /*1770*/  SEL R6, R6, RZ, P1 ;  /* 0x000000ff06067207 */ /* 0x000fe20000800000 */
[----:B------:R-:W-:-:S02]  /*1780*/  UPLOP3.LUT UP0, UPT, UPT, UPT, UPT, 0x80, 0x0 ;  /* 0x000000000000789c */ /* 0x000fc40003f0f070 */
[----:B------:R-:W-:Y:S01]  /*1790*/  LOP3.LUT R11, R11, UR5, RZ, 0x3c, !PT ;  /* 0x000000050b0b7c12 */ /* 0x000fe2000f8e3cff */
[----:B------:R-:W-:Y:S08]  /*17a0*/  @P2 BRA `(.L_x_22) ;  /* 0xfffffff800f02947 */ /* 0x000ff0000383ffff */
.L_x_17:
[----:B------:R-:W-:Y:S02]  /*17b0*/  WARPGROUP.DEPBAR.LE gsb0, 0x0 ;  /* 0x00008000000079c5 */ /* 0x000fe40000010000 */
[----:B------:R-:W-:Y:S05]  /*17c0*/  @!P0 BRA `(.L_x_23) ;  /* 0x00000000005c8947 */ /* 0x000fea0003800000 */
[----:B------:R-:W-:-:S04]  /*17d0*/  LOP3.LUT R3, R2, 0x1, RZ, 0xfc, !PT ;  /* 0x0000000102037812 */ /* 0x000fc800078efcff */
[----:B------:R-:W-:-:S13]  /*17e0*/  ISETP.NE.AND P0, PT, R3, 0x3, PT ;  /* 0x000000030300780c */ /* 0x000fda0003f05270 */
[----:B------:R-:W-:Y:S05]  /*17f0*/  @!P0 BRA `(.L_x_24) ;  /* 0x0000000000048947 */ /* 0x000fea0003800000 */
[----:B------:R-:W-:Y:S01]  /*1800*/  BPT.TRAP 0x1 ;  /* 0x000000040000795c */ /* 0x000fe20000300000 */
.L_x_24:
[----:B------:R-:W-:Y:S01]  /*1810*/  ISETP.NE.AND P0, PT, R4, RZ, PT ;  /* 0x000000ff0400720c */ /* 0x000fe20003f05270 */
[----:B------:R-:W-:Y:S01]  /*1820*/  BSSY B0, `(.L_x_25) ;  /* 0x000000f000007945 */ /* 0x000fe20003800000 */
[----:B------:R-:W-:-:S11]  /*1830*/  ISETP.GT.U32.AND P1, PT, R2, 0x1, PT ;  /* 0x000000010200780c */ /* 0x000fd60003f24070 */
[----:B------:R-:W-:Y:S05]  /*1840*/  @!P0 BRA `(.L_x_26) ;  /* 0x0000000000308947 */ /* 0x000fea0003800000 */
[----:B------:R-:W0:Y:S01]  /*1850*/  S2R R4, SR_CgaCtaId ;  /* 0x0000000000047919 */ /* 0x000e220000008800 */
[----:B------:R-:W-:-:S04]  /*1860*/  IMAD.WIDE.U32 R2, R5, 0x24924925, RZ ;  /* 0x2492492505027825 */ /* 0x000fc800078e00ff */
[----:B------:R-:W-:-:S05]  /*1870*/  IMAD.IADD R2, R5, 0x1, -R3 ;  /* 0x0000000105027824 */ /* 0x000fca00078e0a03 */
[----:B------:R-:W-:Y:S02]  /*1880*/  LEA.HI R2, R2, R3, RZ, 0x1f ;  /* 0x0000000302027211 */ /* 0x000fe400078ff8ff */
[----:B------:R-:W-:Y:S02]  /*1890*/  MOV R3, 0x400 ;  /* 0x0000040000037802 */ /* 0x000fe40000000f00 */
[----:B------:R-:W-:-:S05]  /*18a0*/  SHF.R.U32.HI R2, RZ, 0x2, R2 ;  /* 0x00000002ff027819 */ /* 0x000fca0000011602 */
[----:B------:R-:W-:Y:S01]  /*18b0*/  IMAD R2, R2, -0x7, R5 ;  /* 0xfffffff902027824 */ /* 0x000fe200078e0205 */
[----:B0-----:R-:W-:-:S05]  /*18c0*/  LEA R3, R4, R3, 0x18 ;  /* 0x0000000304037211 */ /* 0x001fca00078ec0ff */
[----:B------:R-:W-:-:S04]  /*18d0*/  IMAD R2, R2, 0x8, R3 ;  /* 0x0000000802027824 */ /* 0x000fc800078e0203 */
[----:B------:R-:W-:-:S05]  /*18e0*/  VIADD R3, R2, 0x38038 ;  /* 0x0003803802037836 */ /* 0x000fca0000000000 */
[----:B------:R-:W-:-:S04]  /*18f0*/  PRMT R3, R0, 0x654, R3 ;  /* 0x0000065400037816 */ /* 0x000fc80000000003 */
[----:B------:R0:W-:Y:S03]  /*1900*/  SYNCS.ARRIVE.TRANS64.RED.A1T0 RZ, [R3+URZ], RZ ;  /* 0x000000ff03ff79a7 */ /* 0x0001e6000810043f */
.L_x_26:
[----:B------:R-:W-:Y:S05]  /*1910*/  BSYNC B0 ;  /* 0x0000000000007941 */ /* 0x000fea0003800000 */
.L_x_25:
[----:B------:R-:W-:Y:S05]  /*1920*/  @P1 BRA `(.L_x_23) ;  /* 0x0000000000041947 */ /* 0x000fea0003800000 */
[----:B------:R-:W-:Y:S01]  /*1930*/  BPT.TRAP 0x1 ;  /* 0x000000040000795c */ /* 0x000fe20000300000 */
.L_x_23:
[----:B------:R-:W0:Y:S01]  /*1940*/  S2R R0, SR_TID.X ;  /* 0x0000000000007919 */ /* 0x000e220000002100 */
[----:B------:R-:W-:Y:S01]  /*1950*/  ULDC.64 UR4, c[0x0][0x280] ;  /* 0x0000a00000047ab9 */ /* 0x000fe20000000a00 */
[----:B------:R-:W1:Y:S01]  /*1960*/  S2R R2, SR_CTAID.Y ;  /* 0x0000000000027919 */ /* 0x000e620000002600 */
[----:B------:R-:W4:Y:S01]  /*1970*/  S2R R13, SR_CTAID.X ;  /* 0x00000000000d7919 */ /* 0x000f220000002500 */
[----:B0-----:R-:W-:-:S04]  /*1980*/  SHF.R.S32.HI R3, RZ, 0x1f, R0 ;  /* 0x0000001fff037819 */ /* 0x001fc80000011400 */
[----:B------:R-:W-:-:S04]  /*1990*/  LEA.HI R3, R3, R0, RZ, 0x7 ;  /* 0x0000000003037211 */ /* 0x000fc800078f38ff */
[----:B------:R-:W-:Y:S01]  /*19a0*/  LOP3.LUT R3, R3, 0xffffff80, RZ, 0xc0, !PT ;  /* 0xffffff8003037812 */ /* 0x000fe200078ec0ff */
[----:B----4-:R-:W-:-:S04]  /*19b0*/  IMAD.SHL.U32 R4, R13, 0x80, RZ ;  /* 0x000000800d047824 */ /* 0x010fc800078e00ff */
[----:B------:R-:W-:Y:S02]  /*19c0*/  IMAD.IADD R5, R0, 0x1, -R3 ;  /* 0x0000000100057824 */ /* 0x000fe400078e0a03 */
[----:B-1----:R-:W-:-:S03]  /*19d0*/  IMAD.SHL.U32 R0, R2, 0x80, RZ ;  /* 0x0000008002007824 */ /* 0x002fc600078e00ff */
[----:B------:R-:W-:Y:S02]  /*19e0*/  SHF.R.S32.HI R6, RZ, 0x1f, R5 ;  /* 0x0000001fff067819 */ /* 0x000fe40000011405 */
[----:B------:R-:W-:Y:S02]  /*19f0*/  ISETP.GE.AND P0, PT, R0, UR5, PT ;  /* 0x0000000500007c0c */ /* 0x000fe4000bf06270 */
[----:B------:R-:W-:Y:S02]  /*1a00*/  LEA.HI R2, R6, R5, RZ, 0x2 ;  /* 0x0000000506027211 */ /* 0x000fe400078f10ff */
[----:B------:R-:W-:Y:S02]  /*1a10*/  ISETP.GE.OR P0, PT, R4, UR4, P0 ;  /* 0x0000000404007c0c */ /* 0x000fe40008706670 */
[--C-:B------:R-:W-:Y:S02]  /*1a20*/  SHF.R.S32.HI R10, RZ, 0x2, R2.reuse ;  /* 0x00000002ff0a7819 */ /* 0x100fe40000011402 */
[----:B------:R-:W-:-:S04]  /*1a30*/  SHF.R.S32.HI R3, RZ, 0x1f, R2 ;  /* 0x0000001fff037819 */ /* 0x000fc80000011402 */
[----:B------:R-:W-:-:S04]  /*1a40*/  LEA.HI R3, R3, R10, RZ, 0x3 ;  /* 0x0000000a03037211 */ /* 0x000fc800078f18ff */
[----:B------:R-:W-:Y:S01]  /*1a50*/  LOP3.LUT R3, R3, 0xfffffff8, RZ, 0xc0, !PT ;  /* 0xfffffff803037812 */ /* 0x000fe200078ec0ff */
[----:B------:R-:W-:Y:S06]  /*1a60*/  @P0 EXIT ;  /* 0x000000000000094d */ /* 0x000fec0003800000 */
[----:B------:R-:W0:Y:S01]  /*1a70*/  LDC.64 R16, c[0x0][0x658] ;  /* 0x00019600ff107b82 */ /* 0x000e220000000a00 */
[----:B------:R-:W-:Y:S01]  /*1a80*/  LOP3.LUT R2, R2, 0x7ffffffc, RZ, 0xc0, !PT ;  /* 0x7ffffffc02027812 */ /* 0x000fe200078ec0ff */
[----:B------:R-:W-:Y:S01]  /*1a90*/  IMAD.IADD R10, R10, 0x1, -R3 ;  /* 0x000000010a0a7824 */ /* 0x000fe200078e0a03 */
[----:B------:R-:W-:Y:S02]  /*1aa0*/  LEA.HI R3, R6, R5, RZ, 0x5 ;  /* 0x0000000506037211 */ /* 0x000fe400078f28ff */
[----:B---3-5:R-:W-:Y:S01]  /*1ab0*/  FSETP.NEU.AND P1, PT, R9, RZ, PT ;  /* 0x000000ff0900720b */ /* 0x028fe20003f2d000 */
[----:B------:R-:W-:Y:S01]  /*1ac0*/  IMAD.IADD R2, R5, 0x1, -R2 ;  /* 0x0000000105027824 */ /* 0x000fe200078e0a02 */
[----:B------:R-:W-:Y:S02]  /*1ad0*/  SHF.R.S32.HI R11, RZ, 0x1f, R10 ;  /* 0x0000001fff0b7819 */ /* 0x000fe4000001140a */
[----:B------:R-:W-:Y:S01]  /*1ae0*/  SHF.R.S32.HI R5, RZ, 0x5, R3 ;  /* 0x00000005ff057819 */ /* 0x000fe20000011403 */
[----:B------:R-:W-:-:S02]  /*1af0*/  IMAD.SHL.U32 R7, R2, 0x2, RZ ;  /* 0x0000000202077824 */ /* 0x000fc400078e00ff */
[----:B------:R-:W-:-:S03]  /*1b00*/  IMAD.WIDE R2, R13, 0x80, R10 ;  /* 0x000000800d027825 */ /* 0x000fc600078e020a */
[----:B------:R-:W-:Y:S01]  /*1b10*/  SHF.R.S32.HI R13, RZ, 0x1f, R7 ;  /* 0x0000001fff0d7819 */ /* 0x000fe20000011407 */
[C---:B------:R-:W-:Y:S01]  /*1b20*/  IMAD R11, R5.reuse, -0x10, -R4 ;  /* 0xfffffff0050b7824 */ /* 0x040fe200078e0a04 */
[----:B------:R-:W-:Y:S01]  /*1b30*/  IADD3 R4, P0, R0, R7, RZ ;  /* 0x0000000700047210 */ /* 0x000fe20007f1e0ff */
[----:B------:R-:W-:-:S03]  /*1b40*/  IMAD.WIDE R2, R5, 0x10, R2 ;  /* 0x0000001005027825 */ /* 0x000fc600078e0202 */
[----:B------:R-:W-:Y:S02]  /*1b50*/  LEA.HI.X.SX32 R5, R0, R13, 0x1, P0 ;  /* 0x0000000d00057211 */ /* 0x000fe400000f0eff */
[----:B------:R-:W-:Y:S01]  /*1b60*/  IADD3 R10, R11, UR4, -R10 ;  /* 0x000000040b0a7c10 */ /* 0x000fe2000fffe80a */
[-C--:B0-----:R-:W-:Y:S01]  /*1b70*/  IMAD R6, R3, R16.reuse, RZ ;  /* 0x0000001003067224 */ /* 0x081fe200078e02ff */
[----:B------:R-:W-:Y:S01]  /*1b80*/  IADD3 R0, -R7, UR5, -R0 ;  /* 0x0000000507007c10 */ /* 0x000fe2000fffe900 */
[----:B------:R-:W-:Y:S01]  /*1b90*/  IMAD.WIDE.U32 R14, R2, R16, R4 ;  /* 0x00000010020e7225 */ /* 0x000fe200078e0004 */
[----:B------:R-:W-:Y:S02]  /*1ba0*/  ISETP.GT.AND P2, PT, R10, RZ, PT ;  /* 0x000000ff0a00720c */ /* 0x000fe40003f44270 */
[--C-:B------:R-:W-:Y:S01]  /*1bb0*/  SHF.L.U64.HI R20, R16, 0x3, R17.reuse ;  /* 0x0000000310147819 */ /* 0x100fe20000010211 */
[----:B------:R-:W-:Y:S01]  /*1bc0*/  IMAD R19, R2, R17, R6 ;  /* 0x0000001102137224 */ /* 0x000fe200078e0206 */
[C---:B------:R-:W-:Y:S01]  /*1bd0*/  SHF.L.U64.HI R11, R16.reuse, 0x6, R17 ;  /* 0x00000006100b7819 */ /* 0x040fe20000010211 */
[----:B------:R-:W-:Y:S01]  /*1be0*/  IMAD.SHL.U32 R21, R16, 0x8, RZ ;  /* 0x0000000810157824 */ /* 0x000fe200078e00ff */
[----:B------:R-:W-:Y:S01]  /*1bf0*/  ISETP.GT.AND P0, PT, R0, RZ, P2 ;  /* 0x000000ff0000720c */ /* 0x000fe20001704270 */
[----:B------:R-:W-:-:S02]  /*1c00*/  IMAD.SHL.U32 R16, R16, 0x40, RZ ;  /* 0x0000004010107824 */ /* 0x000fc400078e00ff */
[----:B------:R-:W-:Y:S01]  /*1c10*/  IMAD.IADD R19, R15, 0x1, R19 ;  /* 0x000000010f137824 */ /* 0x000fe200078e0213 */
[----:B------:R-:W-:Y:S09]  /*1c20*/  @!P1 BRA `(.L_x_27) ;  /* 0x0000005000dc9947 */ /* 0x000ff20003800000 */
[----:B------:R-:W-:Y:S01]  /*1c30*/  ULDC.64 UR6, c[0x0][0x630] ;  /* 0x00018c0000067ab9 */ /* 0x000fe20000000a00 */
[----:B------:R-:W-:Y:S01]  /*1c40*/  ULDC.64 UR8, c[0x0][0x628] ;  /* 0x00018a0000087ab9 */ /* 0x000fe20000000a00 */
[----:B------:R-:W-:Y:S01]  /*1c50*/  IMAD R17, R3, UR6, RZ ;  /* 0x0000000603117c24 */ /* 0x000fe2000f8e02ff */
[----:B------:R-:W-:Y:S01]  /*1c60*/  ULDC.64 UR4, c[0x0][0x650] ;  /* 0x0001940000047ab9 */ /* 0x000fe20000000a00 */
[----:B------:R-:W-:-:S04]  /*1c70*/  IMAD.WIDE.U32 R6, R2, UR6, R4 ;  /* 0x0000000602067c25 */ /* 0x000fc8000f8e0004 */
[----:B------:R-:W-:Y:S01]  /*1c80*/  IMAD R17, R2, UR7, R17 ;  /* 0x0000000702117c24 */ /* 0x000fe2000f8e0211 */
[----:B------:R-:W-:-:S03]  /*1c90*/  LEA R12, P1, R6, UR8, 0x1 ;  /* 0x00000008060c7c11 */ /* 0x000fc6000f8208ff */
[----:B------:R-:W-:-:S05]  /*1ca0*/  IMAD.IADD R7, R7, 0x1, R17 ;  /* 0x0000000107077824 */ /* 0x000fca00078e0211 */
[----:B------:R-:W-:-:S05]  /*1cb0*/  LEA.HI.X R13, R6, UR9, R7, 0x1, P1 ;  /* 0x00000009060d7c11 */ /* 0x000fca00088f0c07 */
[----:B------:R-:W3:Y:S01]  /*1cc0*/  @P0 LDG.E.LTC128B.U16 R15, desc[UR12][R12.64] ;  /* 0x0000000c0c0f0981 */ /* 0x000ee2000c1e1520 */
[----:B------:R-:W-:Y:S01]  /*1cd0*/  ISETP.GT.AND P1, PT, R0, 0x1, P2 ;  /* 0x000000010000780c */ /* 0x000fe20001724270 */
[----:B------:R-:W-:Y:S01]  /*1ce0*/  BSSY B0, `(.L_x_28) ;  /* 0x000000b000007945 */ /* 0x000fe20003800000 */
[----:B---3--:R-:W-:-:S05]  /*1cf0*/  HADD2.F32 R6, -RZ, R15.H0_H0 ;  /* 0x2000000fff067230 */ /* 0x008fca0000004100 */
[----:B------:R-:W-:Y:S01]  /*1d00*/  FMUL R7, R6, R9 ;  /* 0x0000000906077220 */ /* 0x000fe20000400000 */
[----:B------:R-:W-:-:S03]  /*1d10*/  LEA R6, P3, R14, UR4, 0x1 ;  /* 0x000000040e067c11 */ /* 0x000fc6000f8608ff */
[----:B--2---:R-:W-:Y:S01]  /*1d20*/  FFMA R7, R88, R8, R7 ;  /* 0x0000000858077223 */ /* 0x004fe20000000007 */
[----:B------:R-:W-:-:S04]  /*1d30*/  PRMT R88, R15, 0x7610, R88 ;  /* 0x000076100f587816 */ /* 0x000fc80000000058 */
[----:B------:R-:W-:Y:S02]  /*1d40*/  F2FP.F16.F32.PACK_AB R18, RZ, R7 ;  /* 0x00000007ff12723e */ /* 0x000fe400000000ff */
[----:B------:R-:W-:-:S05]  /*1d50*/  LEA.HI.X R7, R14, UR5, R19, 0x1, P3 ;  /* 0x000000050e077c11 */ /* 0x000fca00098f0c13 */
[----:B------:R0:W-:Y:S01]  /*1d60*/  @P0 STG.E.U16 desc[UR12][R6.64], R18 ;  /* 0x0000001206000986 */ /* 0x0001e2000c10150c */
[----:B------:R-:W-:Y:S05]  /*1d70*/  @!P1 BRA `(.L_x_29) ;  /* 0x0000000000049947 */ /* 0x000fea0003800000 */
[----:B------:R1:W5:Y:S02]  /*1d80*/  LDG.E.LTC128B.U16 R88, desc[UR12][R12.64+0x2] ;  /* 0x0000020c0c587981 */ /* 0x000364000c1e1520 */
.L_x_29:
[----:B------:R-:W-:Y:S05]  /*1d90*/  BSYNC B0 ;  /* 0x0000000000007941 */ /* 0x000fea0003800000 */
.L_x_28:
[----:B------:R-:W-:Y:S01]  /*1da0*/  USHF.L.U32 UR4, UR6, 0x3, URZ ;  /* 0x0000000306047899 */ /* 0x000fe2000800063f */
[----:B0----5:R-:W-:Y:S01]  /*1db0*/  HADD2.F32 R18, -RZ, R88.H0_H0 ;  /* 0x20000058ff127230 */ /* 0x021fe20000004100 */
[----:B------:R-:W-:Y:S01]  /*1dc0*/  USHF.L.U64.HI UR5, UR6, 0x3, UR7 ;  /* 0x0000000306057899 */ /* 0x000fe20008010207 */
[----:B------:R-:W-:-:S03]  /*1dd0*/  ISETP.GT.AND P0, PT, R10, 0x8, PT ;  /* 0x000000080a00780c */ /* 0x000fc60003f04270 */
[----:B------:R-:W-:Y:S02]  /*1de0*/  IMAD.U32 R14, RZ, RZ, UR4 ;  /* 0x00000004ff0e7e24 */ /* 0x000fe4000f8e00ff */
[----:B------:R-:W-:Y:S01]  /*1df0*/  FMUL R22, R18, R9 ;  /* 0x0000000912167220 */ /* 0x000fe20000400000 */
[----:B------:R-:W-:Y:S01]  /*1e00*/  IMAD.U32 R15, RZ, RZ, UR5 ;  /* 0x00000005ff0f7e24 */ /* 0x000fe2000f8e00ff */
[----:B------:R-:W-:Y:S02]  /*1e10*/  ISETP.GT.AND P3, PT, R0, RZ, P0 ;  /* 0x000000ff0000720c */ /* 0x000fe40000764270 */
[----:B------:R-:W-:Y:S01]  /*1e20*/  FFMA R22, R89, R8, R22 ;  /* 0x0000000859167223 */ /* 0x000fe20000000016 */
[----:B------:R-:W-:-:S04]  /*1e30*/  IMAD.WIDE.U32 R18, R2, UR6, R14 ;  /* 0x0000000602127c25 */ /* 0x000fc8000f8e000e */
[----:B------:R-:W-:Y:S02]  /*1e40*/  F2FP.F16.F32.PACK_AB R89, RZ, R22 ;  /* 0x00000016ff59723e */ /* 0x000fe400000000ff */
[----:B------:R-:W-:-:S03]  /*1e50*/  IADD3 R23, P4, R4, R18, RZ ;  /* 0x0000001204177210 */ /* 0x000fc60007f9e0ff */
[----:B------:R0:W-:Y:S01]  /*1e60*/  @P1 STG.E.U16 desc[UR12][R6.64+0x2], R89 ;  /* 0x0000025906001986 */ /* 0x0001e2000c10150c */
[----:B------:R-:W-:Y:S02]  /*1e70*/  IADD3.X R22, R5, R17, R19, P4, !PT ;  /* 0x0000001105167210 */ /* 0x000fe400027fe413 */
[----:B------:R-:W-:-:S04]  /*1e80*/  LEA R18, P4, R23, UR8, 0x1 ;  /* 0x0000000817127c11 */ /* 0x000fc8000f8808ff */
[----:B------:R-:W-:-:S05]  /*1e90*/  LEA.HI.X R19, R23, UR9, R22, 0x1, P4 ;  /* 0x0000000917137c11 */ /* 0x000fca000a0f0c16 */
[----:B------:R-:W2:Y:S01]  /*1ea0*/  @P3 LDG.E.LTC128B.U16 R88, desc[UR12][R18.64] ;  /* 0x0000000c12583981 */ /* 0x000ea2000c1e1520 */
[C---:B------:R-:W-:Y:S01]  /*1eb0*/  IMAD.SHL.U32 R17, R21.reuse, 0x2, RZ ;  /* 0x0000000215117824 */ /* 0x040fe200078e00ff */
[----:B------:R-:W-:Y:S01]  /*1ec0*/  SHF.L.U64.HI R21, R21, 0x1, R20 ;  /* 0x0000000115157819 */ /* 0x000fe20000010214 */
[----:B------:R-:W-:Y:S01]  /*1ed0*/  BSSY B0, `(.L_x_30) ;  /* 0x000000b000007945 */ /* 0x000fe20003800000 */
[----:B------:R-:W-:Y:S01]  /*1ee0*/  ISETP.GT.AND P1, PT, R0, 0x1, P0 ;  /* 0x000000010000780c */ /* 0x000fe20000724270 */
[----:B--2---:R-:W-:-:S05]  /*1ef0*/  HADD2.F32 R22, -RZ, R88.H0_H0 ;  /* 0x20000058ff167230 */ /* 0x004fca0000004100 */
[----:B------:R-:W-:Y:S01]  /*1f00*/  FMUL R23, R22, R9 ;  /* 0x0000000916177220 */ /* 0x000fe20000400000 */
[----:B------:R-:W-:-:S03]  /*1f10*/  IADD3 R22, P4, R17, R6, RZ ;  /* 0x0000000611167210 */ /* 0x000fc60007f9e0ff */
[----:B------:R-:W-:-:S05]  /*1f20*/  FFMA R23, R90, R8, R23 ;  /* 0x000000085a177223 */ /* 0x000fca0000000017 */
[----:B------:R-:W-:Y:S01]  /*1f30*/  F2FP.F16.F32.PACK_AB R20, RZ, R23 ;  /* 0x00000017ff14723e */ /* 0x000fe200000000ff */
[----:B------:R-:W-:-:S05]  /*1f40*/  IMAD.X R23, R21, 0x1, R7, P4 ;  /* 0x0000000115177824 */ /* 0x000fca00020e0607 */
[----:B------:R0:W-:Y:S01]  /*1f50*/  @P3 STG.E.U16 desc[UR12][R22.64], R20 ;  /* 0x0000001416003986 */ /* 0x0001e2000c10150c */
[----:B------:R-:W-:Y:S05]  /*1f60*/  @!P1 BRA `(.L_x_31) ;  /* 0x0000000000049947 */ /* 0x000fea0003800000 */
[----:B------:R2:W5:Y:S02]  /*1f70*/  LDG.E.LTC128B.U16 R88, desc[UR12][R18.64+0x2] ;  /* 0x0000020c12587981 */ /* 0x000564000c1e1520 */
.L_x_31:
[----:B------:R-:W-:Y:S05]  /*1f80*/  BSYNC B0 ;  /* 0x0000000000007941 */ /* 0x000fea0003800000 */
.L_x_30:
[----:B0----5:R-:W-:Y:S01]  /*1f90*/  HADD2.F32 R20, -RZ, R88.H0_H0 ;  /* 0x20000058ff147230 */ /* 0x021fe20000004100 */
[----:B------:R-:W-:Y:S01]  /*1fa0*/  ISETP.GT.AND P3, PT, R0, 0x8, P2 ;  /* 0x000000080000780c */ /* 0x000fe20001764270 */
[----:B------:R-:W-:Y:S03]  /*1fb0*/  BSSY B0, `(.L_x_32) ;  /* 0x0000007000007945 */ /* 0x000fe60003800000 */
[----:B------:R-:W-:-:S04]  /*1fc0*/  FMUL R20, R20, R9 ;  /* 0x0000000914147220 */ /* 0x000fc80000400000 */
[----:B------:R-:W-:-:S05]  /*1fd0*/  FFMA R20, R91, R8, R20 ;  /* 0x000000085b147223 */ /* 0x000fca0000000014 */
[----:B------:R-:W-:-:S05]  /*1fe0*/  F2FP.F16.F32.PACK_AB R20, RZ, R20 ;  /* 0x00000014ff14723e */ /* 0x000fca00000000ff */
[----:B------:R0:W-:Y:S01]  /*1ff0*/  @P1 STG.E.U16 desc[UR12][R22.64+0x2], R20 ;  /* 0x0000021416001986 */ /* 0x0001e2000c10150c */
[----:B------:R-:W-:Y:S05]  /*2000*/  @!P3 BRA `(.L_x_33) ;  /* 0x000000000004b947 */ /* 0x000fea0003800000 */
[----:B------:R3:W5:Y:S02]  /*2010*/  LDG.E.LTC128B.U16 R88, desc[UR12][R12.64+0x10] ;  /* 0x0000100c0c587981 */ /* 0x000764000c1e1520 */
.L_x_33:
[----:B------:R-:W-:Y:S05]  /*2020*/  BSYNC B0 ;  /* 0x0000000000007941 */ /* 0x000fea0003800000 */
.L_x_32:
        /* <DEDUP_REMOVED lines=9> */
.L_x_35:
[----:B------:R-:W-:Y:S05]  /*20c0*/  BSYNC B0 ;  /* 0x0000000000007941 */ /* 0x000fea0003800000 */
.L_x_34:
[----:B-----5:R-:W-:Y:S01]  /*20d0*/  HADD2.F32 R20, -RZ, R88.H0_H0 ;  /* 0x20000058ff147230 */ /* 0x020fe20000004100 */
        /* <DEDUP_REMOVED lines=8> */
.L_x_37:
[----:B------:R-:W-:Y:S05]  /*2160*/  BSYNC B0 ;  /* 0x0000000000007941 */ /* 0x000fea0003800000 */
.L_x_36:
        /* <DEDUP_REMOVED lines=9> */
.L_x_39:
[----:B------:R-:W-:Y:S05]  /*2200*/  BSYNC B0 ;  /* 0x0000000000007941 */ /* 0x000fea0003800000 */
.L_x_38:
        /* <DEDUP_REMOVED lines=9> */
.L_x_41:
[----:B------:R-:W-:Y:S05]  /*22a0*/  BSYNC B0 ;  /* 0x0000000000007941 */ /* 0x000fea0003800000 */
.L_x_40:
        /* <DEDUP_REMOVED lines=9> */
.L_x_43:
[----:B------:R-:W-:Y:S05]  /*2340*/  BSYNC B0 ;  /* 0x0000000000007941 */ /* 0x000fea0003800000 */
.L_x_42:
        /* <DEDUP_REMOVED lines=9> */
.L_x_45:
[----:B------:R-:W-:Y:S05]  /*23e0*/  BSYNC B0 ;  /* 0x0000000000007941 */ /* 0x000fea0003800000 */
.L_x_44:
        /* <DEDUP_REMOVED lines=9> */
.L_x_47:
[----:B------:R-:W-:Y:S05]  /*2480*/  BSYNC B0 ;  /* 0x0000000000007941 */ /* 0x000fea0003800000 */
.L_x_46:
        /* <DEDUP_REMOVED lines=9> */
.L_x_49:
[----:B------:R-:W-:Y:S05]  /*2520*/  BSYNC B0 ;  /* 0x0000000000007941 */ /* 0x000fea0003800000 */
.L_x_48:
        /* <DEDUP_REMOVED lines=9> */
.L_x_51:
[----:B------:R-:W-:Y:S05]  /*25c0*/  BSYNC B0 ;  /* 0x0000000000007941 */ /* 0x000fea0003800000 */
.L_x_50:
        /* <DEDUP_REMOVED lines=9> */
.L_x_53:
[----:B------:R-:W-:Y:S05]  /*2660*/  BSYNC B0 ;  /* 0x0000000000007941 */ /* 0x000fea0003800000 */
.L_x_52:
        /* <DEDUP_REMOVED lines=9> */
.L_x_55:
[----:B------:R-:W-:Y:S05]  /*2700*/  BSYNC B0 ;  /* 0x0000000000007941 */ /* 0x000fea0003800000 */
.L_x_54:
        /* <DEDUP_REMOVED lines=9> */
.L_x_57:
[----:B------:R-:W-:Y:S05]  /*27a0*/  BSYNC B0 ;  /* 0x0000000000007941 */ /* 0x000fea0003800000 */
.L_x_56:
        /* <DEDUP_REMOVED lines=9> */
.L_x_59:
[----:B------:R-:W-:Y:S05]  /*2840*/  BSYNC B0 ;  /* 0x0000000000007941 */ /* 0x000fea0003800000 */
.L_x_58:
        /* <DEDUP_REMOVED lines=9> */
.L_x_61:
[----:B------:R-:W-:Y:S05]  /*28e0*/  BSYNC B0 ;  /* 0x0000000000007941 */ /* 0x000fea0003800000 */
.L_x_60:
        /* <DEDUP_REMOVED lines=9> */
.L_x_63:
[----:B------:R-:W-:Y:S05]  /*2980*/  BSYNC B0 ;  /* 0x0000000000007941 */ /* 0x000fea0003800000 */
.L_x_62:
        /* <DEDUP_REMOVED lines=9> */
.L_x_65:
[----:B------:R-:W-:Y:S05]  /*2a20*/  BSYNC B0 ;  /* 0x0000000000007941 */ /* 0x000fea0003800000 */
.L_x_64:
        /* <DEDUP_REMOVED lines=9> */
.L_x_67:
[----:B------:R-:W-:Y:S05]  /*2ac0*/  BSYNC B0 ;  /* 0x0000000000007941 */ /* 0x000fea0003800000 */
.L_x_66:
        /* <DEDUP_REMOVED lines=9> */
.L_x_69:
[----:B------:R-:W-:Y:S05]  /*2b60*/  BSYNC B0 ;  /* 0x0000000000007941 */ /* 0x000fea0003800000 */
.L_x_68:
        /* <DEDUP_REMOVED lines=9> */
.L_x_71:
[----:B------:R-:W-:Y:S05]  /*2c00*/  BSYNC B0 ;  /* 0x0000000000007941 */ /* 0x000fea0003800000 */
.L_x_70:
        /* <DEDUP_REMOVED lines=9> */
.L_x_73:
[----:B------:R-:W-:Y:S05]  /*2ca0*/  BSYNC B0 ;  /* 0x0000000000007941 */ /* 0x000fea0003800000 */
.L_x_72:
        /* <DEDUP_REMOVED lines=9> */
.L_x_75:
[----:B------:R-:W-:Y:S05]  /*2d40*/  BSYNC B0 ;  /* 0x0000000000007941 */ /* 0x000fea0003800000 */
.L_x_74:
        /* <DEDUP_REMOVED lines=9> */
.L_x_77:
[----:B------:R-:W-:Y:S05]  /*2de0*/  BSYNC B0 ;  /* 0x0000000000007941 */ /* 0x000fea0003800000 */
.L_x_76:
        /* <DEDUP_REMOVED lines=9> */
.L_x_79:
[----:B------:R-:W-:Y:S05]  /*2e80*/  BSYNC B0 ;  /* 0x0000000000007941 */ /* 0x000fea0003800000 */
.L_x_78:
        /* <DEDUP_REMOVED lines=9> */
.L_x_81:
[----:B------:R-:W-:Y:S05]  /*2f20*/  BSYNC B0 ;  /* 0x0000000000007941 */ /* 0x000fea0003800000 */
.L_x_80:
        /* <DEDUP_REMOVED lines=9> */
.L_x_83:
[----:B------:R-:W-:Y:S05]  /*2fc0*/  BSYNC B0 ;  /* 0x0000000000007941 */ /* 0x000fea0003800000 */
.L_x_82:
        /* <DEDUP_REMOVED lines=9> */
.L_x_85:
[----:B------:R-:W-:Y:S05]  /*3060*/  BSYNC B0 ;  /* 0x0000000000007941 */ /* 0x000fea0003800000 */
.L_x_84:
        /* <DEDUP_REMOVED lines=9> */
.L_x_87:
[----:B------:R-:W-:Y:S05]  /*3100*/  BSYNC B0 ;  /* 0x0000000000007941 */ /* 0x000fea0003800000 */
.L_x_86:
        /* <DEDUP_REMOVED lines=9> */
.L_x_89:
[----:B------:R-:W-:Y:S05]  /*31a0*/  BSYNC B0 ;  /* 0x0000000000007941 */ /* 0x000fea0003800000 */
.L_x_88:
        /* <DEDUP_REMOVED lines=9> */
.L_x_91:
[----:B------:R-:W-:Y:S05]  /*3240*/  BSYNC B0 ;  /* 0x0000000000007941 */ /* 0x000fea0003800000 */
.L_x_90:
        /* <DEDUP_REMOVED lines=9> */
.L_x_93:
[----:B------:R-:W-:Y:S05]  /*32e0*/  BSYNC B0 ;  /* 0x0000000000007941 */ /* 0x000fea0003800000 */
.L_x_92:
        /* <DEDUP_REMOVED lines=9> */
.L_x_95:
[----:B------:R-:W-:Y:S05]  /*3380*/  BSYNC B0 ;  /* 0x0000000000007941 */ /* 0x000fea0003800000 */
.L_x_94:
        /* <DEDUP_REMOVED lines=9> */
.L_x_97:
[----:B------:R-:W-:Y:S05]  /*3420*/  BSYNC B0 ;  /* 0x0000000000007941 */ /* 0x000fea0003800000 */
.L_x_96:
        /* <DEDUP_REMOVED lines=9> */
.L_x_99:
[----:B------:R-:W-:Y:S05]  /*34c0*/  BSYNC B0 ;  /* 0x0000000000007941 */ /* 0x000fea0003800000 */
.L_x_98:
        /* <DEDUP_REMOVED lines=9> */
.L_x_101:
[----:B------:R-:W-:Y:S05]  /*3560*/  BSYNC B0 ;  /* 0x0000000000007941 */ /* 0x000fea0003800000 */
.L_x_100:
        /* <DEDUP_REMOVED lines=9> */
.L_x_103:
[----:B------:R-:W-:Y:S05]  /*3600*/  BSYNC B0 ;  /* 0x0000000000007941 */ /* 0x000fea0003800000 */
.L_x_102:
        /* <DEDUP_REMOVED lines=9> */
.L_x_105:
[----:B------:R-:W-:Y:S05]  /*36a0*/  BSYNC B0 ;  /* 0x0000000000007941 */ /* 0x000fea0003800000 */
.L_x_104:
        /* <DEDUP_REMOVED lines=9> */
.L_x_107:
[----:B------:R-:W-:Y:S05]  /*3740*/  BSYNC B0 ;  /* 0x0000000000007941 */ /* 0x000fea0003800000 */
.L_x_106:
        /* <DEDUP_REMOVED lines=9> */
.L_x_109:
[----:B------:R-:W-:Y:S05]  /*37e0*/  BSYNC B0 ;  /* 0x0000000000007941 */ /* 0x000fea0003800000 */
.L_x_108:
        /* <DEDUP_REMOVED lines=9> */
.L_x_111:
[----:B------:R-:W-:Y:S05]  /*3880*/  BSYNC B0 ;  /* 0x0000000000007941 */ /* 0x000fea0003800000 */
.L_x_110:
        /* <DEDUP_REMOVED lines=9> */
.L_x_113:
[----:B------:R-:W-:Y:S05]  /*3920*/  BSYNC B0 ;  /* 0x0000000000007941 */ /* 0x000fea0003800000 */
.L_x_112:
        /* <DEDUP_REMOVED lines=9> */
.L_x_115:
[----:B------:R-:W-:Y:S05]  /*39c0*/  BSYNC B0 ;  /* 0x0000000000007941 */ /* 0x000fea0003800000 */
.L_x_114:
        /* <DEDUP_REMOVED lines=9> */
.L_x_117:
[----:B------:R-:W-:Y:S05]  /*3a60*/  BSYNC B0 ;  /* 0x0000000000007941 */ /* 0x000fea0003800000 */
.L_x_116:
        /* <DEDUP_REMOVED lines=9> */
.L_x_119:
[----:B------:R-:W-:Y:S05]  /*3b00*/  BSYNC B0 ;  /* 0x0000000000007941 */ /* 0x000fea0003800000 */
.L_x_118:
        /* <DEDUP_REMOVED lines=9> */
.L_x_121:
[----:B------:R-:W-:Y:S05]  /*3ba0*/  BSYNC B0 ;  /* 0x0000000000007941 */ /* 0x000fea0003800000 */
.L_x_120:
        /* <DEDUP_REMOVED lines=9> */
.L_x_123:
[----:B------:R-:W-:Y:S05]  /*3c40*/  BSYNC B0 ;  /* 0x0000000000007941 */ /* 0x000fea0003800000 */
.L_x_122:
        /* <DEDUP_REMOVED lines=9> */
.L_x_125:
[----:B------:R-:W-:Y:S05]  /*3ce0*/  BSYNC B0 ;  /* 0x0000000000007941 */ /* 0x000fea0003800000 */
.L_x_124:
        /* <DEDUP_REMOVED lines=9> */
.L_x_127:
[----:B------:R-:W-:Y:S05]  /*3d80*/  BSYNC B0 ;  /* 0x0000000000007941 */ /* 0x000fea0003800000 */
.L_x_126:
        /* <DEDUP_REMOVED lines=9> */
.L_x_129:
[----:B------:R-:W-:Y:S05]  /*3e20*/  BSYNC B0 ;  /* 0x0000000000007941 */ /* 0x000fea0003800000 */
.L_x_128:
        /* <DEDUP_REMOVED lines=9> */
.L_x_131:
[----:B------:R-:W-:Y:S05]  /*3ec0*/  BSYNC B0 ;  /* 0x0000000000007941 */ /* 0x000fea0003800000 */
.L_x_130:
        /* <DEDUP_REMOVED lines=9> */
.L_x_133:
[----:B------:R-:W-:Y:S05]  /*3f60*/  BSYNC B0 ;  /* 0x0000000000007941 */ /* 0x000fea0003800000 */
.L_x_132:
        /* <DEDUP_REMOVED lines=9> */
.L_x_135:
[----:B------:R-:W-:Y:S05]  /*4000*/  BSYNC B0 ;  /* 0x0000000000007941 */ /* 0x000fea0003800000 */
.L_x_134:
        /* <DEDUP_REMOVED lines=9> */
.L_x_137:
[----:B------:R-:W-:Y:S05]  /*40a0*/  BSYNC B0 ;  /* 0x0000000000007941 */ /* 0x000fea0003800000 */
.L_x_136:
        /* <DEDUP_REMOVED lines=9> */
.L_x_139:
[----:B------:R-:W-:Y:S05]  /*4140*/  BSYNC B0 ;  /* 0x0000000000007941 */ /* 0x000fea0003800000 */
.L_x_138:
        /* <DEDUP_REMOVED lines=9> */
.L_x_141:
[----:B------:R-:W-:Y:S05]  /*41e0*/  BSYNC B0 ;  /* 0x0000000000007941 */ /* 0x000fea0003800000 */
.L_x_140:
        /* <DEDUP_REMOVED lines=9> */
.L_x_143:
[----:B------:R-:W-:Y:S05]  /*4280*/  BSYNC B0 ;  /* 0x0000000000007941 */ /* 0x000fea0003800000 */
.L_x_142:
        /* <DEDUP_REMOVED lines=9> */
.L_x_145:
[----:B------:R-:W-:Y:S05]  /*4320*/  BSYNC B0 ;  /* 0x0000000000007941 */ /* 0x000fea0003800000 */
.L_x_144:
        /* <DEDUP_REMOVED lines=9> */
.L_x_147:
[----:B------:R-:W-:Y:S05]  /*43c0*/  BSYNC B0 ;  /* 0x0000000000007941 */ /* 0x000fea0003800000 */
.L_x_146:
[----:B01-345:R-:W-:Y:S01]  /*43d0*/  HADD2.F32 R12, -RZ, R88.H0_H0 ;  /* 0x20000058ff0c7230 */ /* 0x03bfe20000004100 */
        /* <DEDUP_REMOVED lines=8> */
.L_x_149:
[----:B------:R-:W-:Y:S05]  /*4460*/  BSYNC B0 ;  /* 0x0000000000007941 */ /* 0x000fea0003800000 */
.L_x_148:
[----:B0----5:R-:W-:Y:S01]  /*4470*/  HADD2.F32 R12, -RZ, R88.H0_H0 ;  /* 0x20000058ff0c7230 */ /* 0x021fe20000004100 */
[----:B------:R-:W-:Y:S01]  /*4480*/  ISETP.GT.AND P1, PT, R0, 0x79, P0 ;  /* 0x000000790000780c */ /* 0x000fe20000724270 */
[----:B------:R-:W-:Y:S01]  /*4490*/  BSSY B0, `(.L_x_150) ;  /* 0x000000b000007945 */ /* 0x000fe20003800000 */
[----:B------:R-:W-:Y:S02]  /*44a0*/  IADD3 R91, P0, R2, 0x40, RZ ;  /* 0x00000040025b7810 */ /* 0x000fe40007f1e0ff */
[----:B------:R-:W-:Y:S01]  /*44b0*/  FMUL R13, R12, R9 ;  /* 0x000000090c0d7220 */ /* 0x000fe20000400000 */
[----:B------:R-:W-:-:S03]  /*44c0*/  @P3 IMAD.MOV.U32 R12, RZ, RZ, R22 ;  /* 0x000000ffff0c3224 */ /* 0x000fc600078e0016 */
[----:B------:R-:W-:-:S05]  /*44d0*/  FFMA R13, R150, R8, R13 ;  /* 0x00000008960d7223 */ /* 0x000fca000000000d */
[----:B------:R-:W-:-:S04]  /*44e0*/  F2FP.F16.F32.PACK_AB R13, RZ, R13 ;  /* 0x0000000dff0d723e */ /* 0x000fc800000000ff */
[----:B------:R-:W-:Y:S01]  /*44f0*/  PRMT R20, R13, 0x7610, R20 ;  /* 0x000076100d147816 */ /* 0x000fe20000000014 */
[----:B------:R-:W-:-:S05]  /*4500*/  @P3 IMAD.MOV.U32 R13, RZ, RZ, R23 ;  /* 0x000000ffff0d3224 */ /* 0x000fca00078e0017 */
[----:B------:R0:W-:Y:S01]  /*4510*/  @P3 STG.E.U16 desc[UR12][R12.64+0xf0], R20 ;  /* 0x0000f0140c003986 */ /* 0x0001e2000c10150c */
[----:B------:R-:W-:Y:S05]  /*4520*/  @!P1 BRA `(.L_x_151) ;  /* 0x0000000000049947 */ /* 0x000fea0003800000 */
[----:B------:R3:W5:Y:S02]  /*4530*/  LDG.E.LTC128B.U16 R88, desc[UR12][R18.64+0xf2] ;  /* 0x0000f20c12587981 */ /* 0x000764000c1e1520 */
.L_x_151:
[----:B------:R-:W-:Y:S05]  /*4540*/  BSYNC B0 ;  /* 0x0000000000007941 */ /* 0x000fea0003800000 */
.L_x_150:
[----:B-----5:R-:W-:Y:S02]  /*4550*/  HADD2.F32 R2, -RZ, R88.H0_H0 ;  /* 0x20000058ff027230 */ /* 0x020fe40000004100 */
[----:B------:R-:W-:Y:S01]  /*4560*/  IMAD.X R3, RZ, RZ, R3, P0 ;  /* 0x000000ffff037224 */ /* 0x000fe200000e0603 */
[----:B------:R-:W-:Y:S01]  /*4570*/  ISETP.GT.AND P0, PT, R10, 0x40, PT ;  /* 0x000000400a00780c */ /* 0x000fe20003f04270 */
[----:B0-----:R-:W-:-:S04]  /*4580*/  IMAD.WIDE.U32 R12, R91, UR6, R4 ;  /* 0x000000065b0c7c25 */ /* 0x001fc8000f8e0004 */
[----:B------:R-:W-:Y:S01]  /*4590*/  FMUL R2, R2, R9 ;  /* 0x0000000902027220 */ /* 0x000fe20000400000 */
[----:B------:R-:W-:Y:S01]  /*45a0*/  ISETP.GT.AND P3, PT, R0, RZ, P0 ;  /* 0x000000ff0000720c */ /* 0x000fe20000764270 */
[----:B-123--:R-:W-:Y:S02]  /*45b0*/  IMAD R18, R3, UR6, RZ ;  /* 0x0000000603127c24 */ /* 0x00efe4000f8e02ff */
[----:B------:R-:W-:Y:S02]  /*45c0*/  FFMA R2, R151, R8, R2 ;  /* 0x0000000897027223 */ /* 0x000fe40000000002 */
[----:B------:R-:W-:-:S03]  /*45d0*/  IMAD R93, R91, UR7, R18 ;  /* 0x000000075b5d7c24 */ /* 0x000fc6000f8e0212 */
[----:B------:R-:W-:Y:S01]  /*45e0*/  F2FP.F16.F32.PACK_AB R18, RZ, R2 ;  /* 0x00000002ff12723e */ /* 0x000fe200000000ff */
[----:B------:R-:W-:Y:S01]  /*45f0*/  IMAD.IADD R3, R13, 0x1, R93 ;  /* 0x000000010d037824 */ /* 0x000fe200078e025d */
[----:B------:R-:W-:-:S03]  /*4600*/  LEA R2, P2, R12, UR8, 0x1 ;  /* 0x000000080c027c11 */ /* 0x000fc6000f8408ff */
[----:B------:R0:W-:Y:S01]  /*4610*/  @P1 STG.E.U16 desc[UR12][R22.64+0xf2], R18 ;  /* 0x0000f21216001986 */ /* 0x0001e2000c10150c */
        /* <DEDUP_REMOVED lines=15> */
.L_x_153:
[----:B------:R-:W-:Y:S05]  /*4710*/  BSYNC B0 ;  /* 0x0000000000007941 */ /* 0x000fea0003800000 */
.L_x_152:
[----:B-----5:R-:W-:Y:S01]  /*4720*/  HADD2.F32 R16, -RZ, R88.H0_H0 ;  /* 0x20000058ff107230 */ /* 0x020fe20000004100 */
[----:B------:R-:W-:Y:S01]  /*4730*/  ISETP.GT.AND P1, PT, R10, 0x48, PT ;  /* 0x000000480a00780c */ /* 0x000fe20003f24270 */
[----:B------:R-:W-:Y:S01]  /*4740*/  IMAD.WIDE.U32 R14, R91, UR6, R14 ;  /* 0x000000065b0e7c25 */ /* 0x000fe2000f8e000e */
[----:B------:R-:W-:Y:S03]  /*4750*/  BSSY B0, `(.L_x_154) ;  /* 0x000000e000007945 */ /* 0x000fe60003800000 */
[----:B------:R-:W-:Y:S01]  /*4760*/  FMUL R16, R16, R9 ;  /* 0x0000000910107220 */ /* 0x000fe20000400000 */
[----:B------:R-:W-:Y:S01]  /*4770*/  @P2 IMAD.MOV.U32 R10, RZ, RZ, R12 ;  /* 0x000000ffff0a2224 */ /* 0x000fe200078e000c */
[----:B0-----:R-:W-:Y:S02]  /*4780*/  IADD3 R11, P3, R4, R14, RZ ;  /* 0x0000000e040b7210 */ /* 0x001fe40007f7e0ff */
[----:B------:R-:W-:-:S02]  /*4790*/  FFMA R16, R25, R8, R16 ;  /* 0x0000000819107223 */ /* 0x000fc40000000010 */
[----:B------:R-:W-:Y:S02]  /*47a0*/  IADD3.X R14, R5, R93, R15, P3, !PT ;  /* 0x0000005d050e7210 */ /* 0x000fe40001ffe40f */
[C---:B------:R-:W-:Y:S02]  /*47b0*/  LEA R4, P4, R11.reuse, UR8, 0x1 ;  /* 0x000000080b047c11 */ /* 0x040fe4000f8808ff */
[----:B------:R-:W-:Y:S02]  /*47c0*/  F2FP.F16.F32.PACK_AB R16, RZ, R16 ;  /* 0x00000010ff10723e */ /* 0x000fe400000000ff */
[----:B------:R-:W-:Y:S01]  /*47d0*/  LEA.HI.X R5, R11, UR9, R14, 0x1, P4 ;  /* 0x000000090b057c11 */ /* 0x000fe2000a0f0c0e */
[----:B------:R-:W-:Y:S01]  /*47e0*/  @P2 IMAD.MOV.U32 R11, RZ, RZ, R13 ;  /* 0x000000ffff0b2224 */ /* 0x000fe200078e000d */
[----:B------:R-:W-:-:S04]  /*47f0*/  ISETP.GT.AND P3, PT, R0, RZ, P1 ;  /* 0x000000ff0000720c */ /* 0x000fc80000f64270 */
[----:B------:R0:W-:Y:S09]  /*4800*/  @P2 STG.E.U16 desc[UR12][R10.64+0x2], R16 ;  /* 0x000002100a002986 */ /* 0x0001f2000c10150c */
[----:B------:R-:W-:Y:S05]  /*4810*/  @!P3 BRA `(.L_x_155) ;  /* 0x000000000004b947 */ /* 0x000fea0003800000 */
[----:B------:R2:W5:Y:S02]  /*4820*/  LDG.E.LTC128B.U16 R88, desc[UR12][R4.64] ;  /* 0x0000000c04587981 */ /* 0x000564000c1e1520 */
.L_x_155:
[----:B------:R-:W-:Y:S05]  /*4830*/  BSYNC B0 ;  /* 0x0000000000007941 */ /* 0x000fea0003800000 */
.L_x_154:
[----:B0----5:R-:W-:Y:S01]  /*4840*/  HADD2.F32 R10, -RZ, R88.H0_H0 ;  /* 0x20000058ff0a7230 */ /* 0x021fe20000004100 */
[----:B------:R-:W-:Y:S01]  /*4850*/  IADD3 R14, P4, R12, R17, RZ ;  /* 0x000000110c0e7210 */ /* 0x000fe20007f9e0ff */
[----:B------:R-:W-:Y:S01]  /*4860*/  BSSY B0, `(.L_x_156) ;  /* 0x0000009000007945 */ /* 0x000fe20003800000 */
[----:B------:R-:W-:Y:S02]  /*4870*/  ISETP.GT.AND P2, PT, R0, 0x1, P1 ;  /* 0x000000010000780c */ /* 0x000fe40000f44270 */
[----:B------:R-:W-:Y:S01]  /*4880*/  FMUL R11, R10, R9 ;  /* 0x000000090a0b7220 */ /* 0x000fe20000400000 */
[----:B------:R-:W-:-:S03]  /*4890*/  IMAD.X R15, R13, 0x1, R21, P4 ;  /* 0x000000010d0f7824 */ /* 0x000fc600020e0615 */
[----:B------:R-:W-:-:S05]  /*48a0*/  FFMA R11, R26, R8, R11 ;  /* 0x000000081a0b7223 */ /* 0x000fca000000000b */
[----:B------:R-:W-:-:S05]  /*48b0*/  F2FP.F16.F32.PACK_AB R11, RZ, R11 ;  /* 0x0000000bff0b723e */ /* 0x000fca00000000ff */
[----:B------:R0:W-:Y:S01]  /*48c0*/  @P3 STG.E.U16 desc[UR12][R14.64], R11 ;  /* 0x0000000b0e003986 */ /* 0x0001e2000c10150c */
[----:B------:R-:W-:Y:S05]  /*48d0*/  @!P2 BRA `(.L_x_157) ;  /* 0x000000000004a947 */ /* 0x000fea0003800000 */
[----:B------:R3:W5:Y:S02]  /*48e0*/  LDG.E.LTC128B.U16 R88, desc[UR12][R4.64+0x2] ;  /* 0x0000020c04587981 */ /* 0x000764000c1e1520 */
.L_x_157:
[----:B------:R-:W-:Y:S05]  /*48f0*/  BSYNC B0 ;  /* 0x0000000000007941 */ /* 0x000fea0003800000 */
.L_x_156:
[----:B-----5:R-:W-:Y:S01]  /*4900*/  HADD2.F32 R10, -RZ, R88.H0_H0 ;  /* 0x20000058ff0a7230 */ /* 0x020fe20000004100 */
[----:B------:R-:W-:Y:S01]  /*4910*/  ISETP.GT.AND P3, PT, R0, 0x8, P0 ;  /* 0x000000080000780c */ /* 0x000fe20000764270 */
[----:B0-----:R-:W-:Y:S01]  /*4920*/  @P2 IMAD.MOV.U32 R11, RZ, RZ, R15 ;  /* 0x000000ffff0b2224 */ /* 0x001fe200078e000f */
[----:B------:R-:W-:Y:S02]  /*4930*/  BSSY B0, `(.L_x_158) ;  /* 0x0000009000007945 */ /* 0x000fe40003800000 */
[----:B------:R-:W-:-:S04]  /*4940*/  FMUL R10, R10, R9 ;  /* 0x000000090a0a7220 */ /* 0x000fc80000400000 */
[----:B------:R-:W-:-:S05]  /*4950*/  FFMA R10, R27, R8, R10 ;  /* 0x000000081b0a7223 */ /* 0x000fca000000000a */
[----:B------:R-:W-:-:S04]  /*4960*/  F2FP.F16.F32.PACK_AB R10, RZ, R10 ;  /* 0x0000000aff0a723e */ /* 0x000fc800000000ff */
[----:B------:R-:W-:Y:S01]  /*4970*/  PRMT R16, R10, 0x7610, R16 ;  /* 0x000076100a107816 */ /* 0x000fe20000000010 */
[----:B------:R-:W-:-:S05]  /*4980*/  @P2 IMAD.MOV.U32 R10, RZ, RZ, R14 ;  /* 0x000000ffff0a2224 */ /* 0x000fca00078e000e */
[----:B------:R0:W-:Y:S01]  /*4990*/  @P2 STG.E.U16 desc[UR12][R10.64+0x2], R16 ;  /* 0x000002100a002986 */ /* 0x0001e2000c10150c */
[----:B------:R-:W-:Y:S05]  /*49a0*/  @!P3 BRA `(.L_x_159) ;  /* 0x000000000004b947 */ /* 0x000fea0003800000 */
[----:B------:R4:W5:Y:S02]  /*49b0*/  LDG.E.LTC128B.U16 R88, desc[UR12][R2.64+0x10] ;  /* 0x0000100c02587981 */ /* 0x000964000c1e1520 */
.L_x_159:
[----:B------:R-:W-:Y:S05]  /*49c0*/  BSYNC B0 ;  /* 0x0000000000007941 */ /* 0x000fea0003800000 */
.L_x_158:
[----:B0----5:R-:W-:Y:S01]  /*49d0*/  HADD2.F32 R10, -RZ, R88.H0_H0 ;  /* 0x20000058ff0a7230 */ /* 0x021fe20000004100 */
[----:B------:R-:W-:Y:S01]  /*49e0*/  ISETP.GT.AND P2, PT, R0, 0x9, P0 ;  /* 0x000000090000780c */ /* 0x000fe20000744270 */
[----:B------:R-:W-:Y:S03]  /*49f0*/  BSSY B0, `(.L_x_160) ;  /* 0x000000a000007945 */ /* 0x000fe60003800000 */
[----:B------:R-:W-:Y:S01]  /*4a00*/  FMUL R11, R10, R9 ;  /* 0x000000090a0b7220 */ /* 0x000fe20000400000 */
[----:B------:R-:W-:-:S03]  /*4a10*/  IMAD.MOV.U32 R10, RZ, RZ, R12 ;  /* 0x000000ffff0a7224 */ /* 0x000fc600078e000c */
[----:B------:R-:W-:-:S05]  /*4a20*/  FFMA R11, R28, R8, R11 ;  /* 0x000000081c0b7223 */ /* 0x000fca000000000b */
[----:B------:R-:W-:-:S04]  /*4a30*/  F2FP.F16.F32.PACK_AB R11, RZ, R11 ;  /* 0x0000000bff0b723e */ /* 0x000fc800000000ff */
[----:B------:R-:W-:Y:S01]  /*4a40*/  PRMT R16, R11, 0x7610, R16 ;  /* 0x000076100b107816 */ /* 0x000fe20000000010 */
[----:B------:R-:W-:-:S05]  /*4a50*/  IMAD.MOV.U32 R11, RZ, RZ, R13 ;  /* 0x000000ffff0b7224 */ /* 0x000fca00078e000d */
[----:B------:R0:W-:Y:S01]  /*4a60*/  @P3 STG.E.U16 desc[UR12][R10.64+0x10], R16 ;  /* 0x000010100a003986 */ /* 0x0001e2000c10150c */
[----:B------:R-:W-:Y:S05]  /*4a70*/  @!P2 BRA `(.L_x_161) ;  /* 0x000000000004a947 */ /* 0x000fea0003800000 */
[----:B------:R0:W5:Y:S02]  /*4a80*/  LDG.E.LTC128B.U16 R88, desc[UR12][R2.64+0x12] ;  /* 0x0000120c02587981 */ /* 0x000164000c1e1520 */
.L_x_161:
[----:B------:R-:W-:Y:S05]  /*4a90*/  BSYNC B0 ;  /* 0x0000000000007941 */ /* 0x000fea0003800000 */
.L_x_160:
        /* <DEDUP_REMOVED lines=9> */
.L_x_163:
[----:B------:R-:W-:Y:S05]  /*4b30*/  BSYNC B0 ;  /* 0x0000000000007941 */ /* 0x000fea0003800000 */
.L_x_162:
        /* <DEDUP_REMOVED lines=9> */
.L_x_165:
[----:B------:R-:W-:Y:S05]  /*4bd0*/  BSYNC B0 ;  /* 0x0000000000007941 */ /* 0x000fea0003800000 */
.L_x_164:
[----:B-----5:R-:W-:Y:S01]  /*4be0*/  HADD2.F32 R12, -RZ, R88.H0_H0 ;  /* 0x20000058ff0c7230 */ /* 0x020fe20000004100 */
[----:B------:R-:W-:Y:S01]  /*4bf0*/  IADD3 R6, P4, P5, R17, R6, R19 ;  /* 0x0000000611067210 */ /* 0x000fe20007d9e013 */
[----:B------:R-:W-:Y:S01]  /*4c00*/  BSSY B0, `(.L_x_166) ;  /* 0x0000009000007945 */ /* 0x000fe20003800000 */
[----:B------:R-:W-:Y:S02]  /*4c10*/  ISETP.GT.AND P3, PT, R0, 0x10, P0 ;  /* 0x000000100000780c */ /* 0x000fe40000764270 */
[----:B------:R-:W-:Y:S01]  /*4c20*/  FMUL R12, R12, R9 ;  /* 0x000000090c0c7220 */ /* 0x000fe20000400000 */
[----:B------:R-:W-:-:S03]  /*4c30*/  IADD3.X R7, R21, R7, R89, P4, P5 ;  /* 0x0000000715077210 */ /* 0x000fc600027ea459 */
[----:B------:R-:W-:-:S05]  /*4c40*/  FFMA R12, R31, R8, R12 ;  /* 0x000000081f0c7223 */ /* 0x000fca000000000c */
[----:B------:R-:W-:-:S05]  /*4c50*/  F2FP.F16.F32.PACK_AB R12, RZ, R12 ;  /* 0x0000000cff0c723e */ /* 0x000fca00000000ff */
[----:B------:R0:W-:Y:S01]  /*4c60*/  @P2 STG.E.U16 desc[UR12][R6.64+0x12], R12 ;  /* 0x0000120c06002986 */ /* 0x0001e2000c10150c */
[----:B------:R-:W-:Y:S05]  /*4c70*/  @!P3 BRA `(.L_x_167) ;  /* 0x000000000004b947 */ /* 0x000fea0003800000 */
[----:B------:R0:W5:Y:S02]  /*4c80*/  LDG.E.LTC128B.U16 R88, desc[UR12][R2.64+0x20] ;  /* 0x0000200c02587981 */ /* 0x000164000c1e1520 */
.L_x_167:
[----:B------:R-:W-:Y:S05]  /*4c90*/  BSYNC B0 ;  /* 0x0000000000007941 */ /* 0x000fea0003800000 */
.L_x_166:
        /* <DEDUP_REMOVED lines=9> */
.L_x_169:
[----:B------:R-:W-:Y:S05]  /*4d30*/  BSYNC B0 ;  /* 0x0000000000007941 */ /* 0x000fea0003800000 */
.L_x_168:
        /* <DEDUP_REMOVED lines=9> */
.L_x_171:
[----:B------:R-:W-:Y:S05]  /*4dd0*/  BSYNC B0 ;  /* 0x0000000000007941 */ /* 0x000fea0003800000 */
.L_x_170:
        /* <DEDUP_REMOVED lines=9> */
.L_x_173:
[----:B------:R-:W-:Y:S05]  /*4e70*/  BSYNC B0 ;  /* 0x0000000000007941 */ /* 0x000fea0003800000 */
.L_x_172:
        /* <DEDUP_REMOVED lines=9> */
.L_x_175:
[----:B------:R-:W-:Y:S05]  /*4f10*/  BSYNC B0 ;  /* 0x0000000000007941 */ /* 0x000fea0003800000 */
.L_x_174:
        /* <DEDUP_REMOVED lines=9> */
.L_x_177:
[----:B------:R-:W-:Y:S05]  /*4fb0*/  BSYNC B0 ;  /* 0x0000000000007941 */ /* 0x000fea0003800000 */
.L_x_176:
        /* <DEDUP_REMOVED lines=9> */
.L_x_179:
[----:B------:R-:W-:Y:S05]  /*5050*/  BSYNC B0 ;  /* 0x0000000000007941 */ /* 0x000fea0003800000 */
.L_x_178:
        /* <DEDUP_REMOVED lines=9> */
.L_x_181:
[----:B------:R-:W-:Y:S05]  /*50f0*/  BSYNC B0 ;  /* 0x0000000000007941 */ /* 0x000fea0003800000 */
.L_x_180:
        /* <DEDUP_REMOVED lines=9> */
.L_x_183:
[----:B------:R-:W-:Y:S05]  /*5190*/  BSYNC B0 ;  /* 0x0000000000007941 */ /* 0x000fea0003800000 */
.L_x_182:
        /* <DEDUP_REMOVED lines=9> */
.L_x_185:
[----:B------:R-:W-:Y:S05]  /*5230*/  BSYNC B0 ;  /* 0x0000000000007941 */ /* 0x000fea0003800000 */
.L_x_184:
        /* <DEDUP_REMOVED lines=9> */
.L_x_187:
[----:B------:R-:W-:Y:S05]  /*52d0*/  BSYNC B0 ;  /* 0x0000000000007941 */ /* 0x000fea0003800000 */
.L_x_186:
        /* <DEDUP_REMOVED lines=9> */
.L_x_189:
[----:B------:R-:W-:Y:S05]  /*5370*/  BSYNC B0 ;  /* 0x0000000000007941 */ /* 0x000fea0003800000 */
.L_x_188:
        /* <DEDUP_REMOVED lines=9> */
.L_x_191:
[----:B------:R-:W-:Y:S05]  /*5410*/  BSYNC B0 ;  /* 0x0000000000007941 */ /* 0x000fea0003800000 */
.L_x_190:
        /* <DEDUP_REMOVED lines=9> */
.L_x_193:
[----:B------:R-:W-:Y:S05]  /*54b0*/  BSYNC B0 ;  /* 0x0000000000007941 */ /* 0x000fea0003800000 */
.L_x_192:
        /* <DEDUP_REMOVED lines=9> */
.L_x_195:
[----:B------:R-:W-:Y:S05]  /*5550*/  BSYNC B0 ;  /* 0x0000000000007941 */ /* 0x000fea0003800000 */
.L_x_194:
        /* <DEDUP_REMOVED lines=9> */
.L_x_197:
[----:B------:R-:W-:Y:S05]  /*55f0*/  BSYNC B0 ;  /* 0x0000000000007941 */ /* 0x000fea0003800000 */
.L_x_196:
        /* <DEDUP_REMOVED lines=9> */
.L_x_199:
[----:B------:R-:W-:Y:S05]  /*5690*/  BSYNC B0 ;  /* 0x0000000000007941 */ /* 0x000fea0003800000 */
.L_x_198:
        /* <DEDUP_REMOVED lines=9> */
.L_x_201:
[----:B------:R-:W-:Y:S05]  /*5730*/  BSYNC B0 ;  /* 0x0000000000007941 */ /* 0x000fea0003800000 */
.L_x_200:
        /* <DEDUP_REMOVED lines=9> */
.L_x_203:
[----:B------:R-:W-:Y:S05]  /*57d0*/  BSYNC B0 ;  /* 0x0000000000007941 */ /* 0x000fea0003800000 */
.L_x_202:
        /* <DEDUP_REMOVED lines=9> */
.L_x_205:
[----:B------:R-:W-:Y:S05]  /*5870*/  BSYNC B0 ;  /* 0x0000000000007941 */ /* 0x000fea0003800000 */
.L_x_204:
        /* <DEDUP_REMOVED lines=9> */
.L_x_207:
[----:B------:R-:W-:Y:S05]  /*5910*/  BSYNC B0 ;  /* 0x0000000000007941 */ /* 0x000fea0003800000 */
.L_x_206:
        /* <DEDUP_REMOVED lines=9> */
.L_x_209:
[----:B------:R-:W-:Y:S05]  /*59b0*/  BSYNC B0 ;  /* 0x0000000000007941 */ /* 0x000fea0003800000 */
.L_x_208:
        /* <DEDUP_REMOVED lines=9> */
.L_x_211:
[----:B------:R-:W-:Y:S05]  /*5a50*/  BSYNC B0 ;  /* 0x0000000000007941 */ /* 0x000fea0003800000 */
.L_x_210:
        /* <DEDUP_REMOVED lines=9> */
.L_x_213:
[----:B------:R-:W-:Y:S05]  /*5af0*/  BSYNC B0 ;  /* 0x0000000000007941 */ /* 0x000fea0003800000 */
.L_x_212:
        /* <DEDUP_REMOVED lines=9> */
.L_x_215:
[----:B------:R-:W-:Y:S05]  /*5b90*/  BSYNC B0 ;  /* 0x0000000000007941 */ /* 0x000fea0003800000 */
.L_x_214:
        /* <DEDUP_REMOVED lines=9> */
.L_x_217:
[----:B------:R-:W-:Y:S05]  /*5c30*/  BSYNC B0 ;  /* 0x0000000000007941 */ /* 0x000fea0003800000 */
.L_x_216:
        /* <DEDUP_REMOVED lines=9> */
.L_x_219:
[----:B------:R-:W-:Y:S05]  /*5cd0*/  BSYNC B0 ;  /* 0x0000000000007941 */ /* 0x000fea0003800000 */
.L_x_218:
        /* <DEDUP_REMOVED lines=9> */
.L_x_221:
[----:B------:R-:W-:Y:S05]  /*5d70*/  BSYNC B0 ;  /* 0x0000000000007941 */ /* 0x000fea0003800000 */
.L_x_220:
        /* <DEDUP_REMOVED lines=9> */
.L_x_223:
[----:B------:R-:W-:Y:S05]  /*5e10*/  BSYNC B0 ;  /* 0x0000000000007941 */ /* 0x000fea0003800000 */
.L_x_222:
        /* <DEDUP_REMOVED lines=9> */
.L_x_225:
[----:B------:R-:W-:Y:S05]  /*5eb0*/  BSYNC B0 ;  /* 0x0000000000007941 */ /* 0x000fea0003800000 */
.L_x_224:
        /* <DEDUP_REMOVED lines=9> */
.L_x_227:
[----:B------:R-:W-:Y:S05]  /*5f50*/  BSYNC B0 ;  /* 0x0000000000007941 */ /* 0x000fea0003800000 */
.L_x_226:
        /* <DEDUP_REMOVED lines=9> */
.L_x_229:
[----:B------:R-:W-:Y:S05]  /*5ff0*/  BSYNC B0 ;  /* 0x0000000000007941 */ /* 0x000fea0003800000 */
.L_x_228:
        /* <DEDUP_REMOVED lines=9> */
.L_x_231:
[----:B------:R-:W-:Y:S05]  /*6090*/  BSYNC B0 ;  /* 0x0000000000007941 */ /* 0x000fea0003800000 */
.L_x_230:
        /* <DEDUP_REMOVED lines=9> */
.L_x_233:
[----:B------:R-:W-:Y:S05]  /*6130*/  BSYNC B0 ;  /* 0x0000000000007941 */ /* 0x000fea0003800000 */
.L_x_232:
        /* <DEDUP_REMOVED lines=9> */
.L_x_235:
[----:B------:R-:W-:Y:S05]  /*61d0*/  BSYNC B0 ;  /* 0x0000000000007941 */ /* 0x000fea0003800000 */
.L_x_234:
        /* <DEDUP_REMOVED lines=9> */
.L_x_237:
[----:B------:R-:W-:Y:S05]  /*6270*/  BSYNC B0 ;  /* 0x0000000000007941 */ /* 0x000fea0003800000 */
.L_x_236:
        /* <DEDUP_REMOVED lines=9> */
.L_x_239:
[----:B------:R-:W-:Y:S05]  /*6310*/  BSYNC B0 ;  /* 0x0000000000007941 */ /* 0x000fea0003800000 */
.L_x_238:
        /* <DEDUP_REMOVED lines=9> */
.L_x_241:
[----:B------:R-:W-:Y:S05]  /*63b0*/  BSYNC B0 ;  /* 0x0000000000007941 */ /* 0x000fea0003800000 */
.L_x_240:
        /* <DEDUP_REMOVED lines=9> */
.L_x_243:
[----:B------:R-:W-:Y:S05]  /*6450*/  BSYNC B0 ;  /* 0x0000000000007941 */ /* 0x000fea0003800000 */
.L_x_242:
        /* <DEDUP_REMOVED lines=9> */
.L_x_245:
[----:B------:R-:W-:Y:S05]  /*64f0*/  BSYNC B0 ;  /* 0x0000000000007941 */ /* 0x000fea0003800000 */
.L_x_244:
        /* <DEDUP_REMOVED lines=9> */
.L_x_247:
[----:B------:R-:W-:Y:S05]  /*6590*/  BSYNC B0 ;  /* 0x0000000000007941 */ /* 0x000fea0003800000 */
.L_x_246:
        /* <DEDUP_REMOVED lines=9> */
.L_x_249:
[----:B------:R-:W-:Y:S05]  /*6630*/  BSYNC B0 ;  /* 0x0000000000007941 */ /* 0x000fea0003800000 */
.L_x_248:
        /* <DEDUP_REMOVED lines=9> */
.L_x_251:
[----:B------:R-:W-:Y:S05]  /*66d0*/  BSYNC B0 ;  /* 0x0000000000007941 */ /* 0x000fea0003800000 */
.L_x_250:
        /* <DEDUP_REMOVED lines=9> */
.L_x_253:
[----:B------:R-:W-:Y:S05]  /*6770*/  BSYNC B0 ;  /* 0x0000000000007941 */ /* 0x000fea0003800000 */
.L_x_252:
        /* <DEDUP_REMOVED lines=9> */
.L_x_255:
[----:B------:R-:W-:Y:S05]  /*6810*/  BSYNC B0 ;  /* 0x0000000000007941 */ /* 0x000fea0003800000 */
.L_x_254:
        /* <DEDUP_REMOVED lines=9> */
.L_x_257:
[----:B------:R-:W-:Y:S05]  /*68b0*/  BSYNC B0 ;  /* 0x0000000000007941 */ /* 0x000fea0003800000 */
.L_x_256:
        /* <DEDUP_REMOVED lines=9> */
.L_x_259:
[----:B------:R-:W-:Y:S05]  /*6950*/  BSYNC B0 ;  /* 0x0000000000007941 */ /* 0x000fea0003800000 */
.L_x_258:
        /* <DEDUP_REMOVED lines=9> */
.L_x_261:
[----:B------:R-:W-:Y:S05]  /*69f0*/  BSYNC B0 ;  /* 0x0000000000007941 */ /* 0x000fea0003800000 */
.L_x_260:
        /* <DEDUP_REMOVED lines=9> */
.L_x_263:
[----:B------:R-:W-:Y:S05]  /*6a90*/  BSYNC B0 ;  /* 0x0000000000007941 */ /* 0x000fea0003800000 */
.L_x_262:
        /* <DEDUP_REMOVED lines=9> */
.L_x_265:
[----:B------:R-:W-:Y:S05]  /*6b30*/  BSYNC B0 ;  /* 0x0000000000007941 */ /* 0x000fea0003800000 */
.L_x_264:
        /* <DEDUP_REMOVED lines=9> */
.L_x_267:
[----:B------:R-:W-:Y:S05]  /*6bd0*/  BSYNC B0 ;  /* 0x0000000000007941 */ /* 0x000fea0003800000 */
.L_x_266:
        /* <DEDUP_REMOVED lines=9> */
.L_x_269:
[----:B------:R-:W-:Y:S05]  /*6c70*/  BSYNC B0 ;  /* 0x0000000000007941 */ /* 0x000fea0003800000 */
.L_x_268:
        /* <DEDUP_REMOVED lines=9> */
.L_x_271:
[----:B------:R-:W-:Y:S05]  /*6d10*/  BSYNC B0 ;  /* 0x0000000000007941 */ /* 0x000fea0003800000 */
.L_x_270:
        /* <DEDUP_REMOVED lines=9> */
.L_x_273:
[----:B------:R-:W-:Y:S05]  /*6db0*/  BSYNC B0 ;  /* 0x0000000000007941 */ /* 0x000fea0003800000 */
.L_x_272:
[----:B01--45:R-:W-:Y:S01]  /*6dc0*/  HADD2.F32 R2, -RZ, R88.H0_H0 ;  /* 0x20000058ff027230 */ /* 0x033fe20000004100 */
        /* <DEDUP_REMOVED lines=8> */
.L_x_275:
[----:B------:R-:W-:Y:S05]  /*6e50*/  BSYNC B0 ;  /* 0x0000000000007941 */ /* 0x000fea0003800000 */
.L_x_274:
[----:B0----5:R-:W-:Y:S01]  /*6e60*/  HADD2.F32 R2, -RZ, R88.H0_H0 ;  /* 0x20000058ff027230 */ /* 0x021fe20000004100 */
[----:B------:R-:W-:Y:S01]  /*6e70*/  ISETP.GT.AND P1, PT, R0, 0x79, P1 ;  /* 0x000000790000780c */ /* 0x000fe20000f24270 */
[----:B------:R-:W-:Y:S03]  /*6e80*/  BSSY B0, `(.L_x_276) ;  /* 0x000000a000007945 */ /* 0x000fe60003800000 */
        /* <DEDUP_REMOVED lines=9> */
.L_x_277:
[----:B------:R-:W-:Y:S05]  /*6f20*/  BSYNC B0 ;  /* 0x0000000000007941 */ /* 0x000fea0003800000 */
.L_x_276:
[----:B-----5:R-:W-:-:S05]  /*6f30*/  HADD2.F32 R88, -RZ, R88.H0_H0 ;  /* 0x20000058ff587230 */ /* 0x020fca0000004100 */
[----:B------:R-:W-:-:S04]  /*6f40*/  FMUL R88, R88, R9 ;  /* 0x0000000958587220 */ /* 0x000fc80000400000 */
[----:B------:R-:W-:Y:S01]  /*6f50*/  FFMA R88, R87, R8, R88 ;  /* 0x0000000857587223 */ /* 0x000fe20000000058 */
[----:B------:R-:W-:Y:S06]  /*6f60*/  @!P1 EXIT ;  /* 0x000000000000994d */ /* 0x000fec0003800000 */
[----:B------:R-:W-:-:S05]  /*6f70*/  F2FP.F16.F32.PACK_AB R88, RZ, R88 ;  /* 0x00000058ff58723e */ /* 0x000fca00000000ff */
[----:B------:R-:W-:Y:S01]  /*6f80*/  STG.E.U16 desc[UR12][R6.64+0xf2], R88 ;  /* 0x0000f25806007986 */ /* 0x000fe2000c10150c */
[----:B------:R-:W-:Y:S05]  /*6f90*/  EXIT ;  /* 0x000000000000794d */ /* 0x000fea0003800000 */
.L_x_27:
[----:B------:R-:W-:Y:S01]  /*6fa0*/  ULDC.64 UR4, c[0x0][0x650] ;  /* 0x0001940000047ab9 */ /* 0x000fe20000000a00 */
[-C--:B--2---:R-:W-:Y:S01]  /*6fb0*/  FMUL R88, R88, R8.reuse ;  /* 0x0000000858587220 */ /* 0x084fe20000400000 */
[----:B------:R-:W-:Y:S01]  /*6fc0*/  LEA R2, P1, R14, UR4, 0x1 ;  /* 0x000000040e027c11 */ /* 0x000fe2000f8208ff */
[----:B------:R-:W-:Y:S01]  /*6fd0*/  IMAD.SHL.U32 R9, R21, 0x2, RZ ;  /* 0x0000000215097824 */ /* 0x000fe200078e00ff */
[----:B------:R-:W-:Y:S01]  /*6fe0*/  ISETP.GT.AND P3, PT, R10, 0x8, PT ;  /* 0x000000080a00780c */ /* 0x000fe20003f64270 */
[-C--:B------:R-:W-:Y:S01]  /*6ff0*/  FMUL R89, R89, R8.reuse ;  /* 0x0000000859597220 */ /* 0x080fe20000400000 */
[----:B------:R-:W-:Y:S01]  /*7000*/  LEA.HI.X R3, R14, UR5, R19, 0x1, P1 ;  /* 0x000000050e037c11 */ /* 0x000fe200088f0c13 */
[----:B------:R-:W-:Y:S01]  /*7010*/  FMUL R90, R90, R8 ;  /* 0x000000085a5a7220 */ /* 0x000fe20000400000 */
[----:B------:R-:W-:Y:S01]  /*7020*/  F2FP.F16.F32.PACK_AB R88, RZ, R88 ;  /* 0x00000058ff58723e */ /* 0x000fe200000000ff */
[-C--:B------:R-:W-:Y:S01]  /*7030*/  FMUL R91, R91, R8.reuse ;  /* 0x000000085b5b7220 */ /* 0x080fe20000400000 */
[----:B------:R-:W-:Y:S01]  /*7040*/  ISETP.GT.AND P4, PT, R0, 0x1, P2 ;  /* 0x000000010000780c */ /* 0x000fe20001784270 */
[-C--:B------:R-:W-:Y:S01]  /*7050*/  FMUL R92, R92, R8.reuse ;  /* 0x000000085c5c7220 */ /* 0x080fe20000400000 */
[----:B------:R-:W-:Y:S01]  /*7060*/  ISETP.GT.AND P1, PT, R0, RZ, P3 ;  /* 0x000000ff0000720c */ /* 0x000fe20001f24270 */
[----:B------:R-:W-:Y:S01]  /*7070*/  @P0 STG.E.U16 desc[UR12][R2.64], R88 ;  /* 0x0000005802000986 */ /* 0x000fe2000c10150c */
[----:B------:R-:W-:Y:S01]  /*7080*/  SHF.L.U64.HI R7, R21, 0x1, R20 ;  /* 0x0000000115077819 */ /* 0x000fe20000010214 */
[----:B------:R-:W-:Y:S01]  /*7090*/  FMUL R93, R93, R8 ;  /* 0x000000085d5d7220 */ /* 0x000fe20000400000 */
[----:B------:R-:W-:Y:S01]  /*70a0*/  IADD3 R4, P0, R9, R2, RZ ;  /* 0x0000000209047210 */ /* 0x000fe20007f1e0ff */
[-C--:B------:R-:W-:Y:S01]  /*70b0*/  FMUL R94, R94, R8.reuse ;  /* 0x000000085e5e7220 */ /* 0x080fe20000400000 */
[----:B------:R-:W-:Y:S01]  /*70c0*/  F2FP.F16.F32.PACK_AB R89, RZ, R89 ;  /* 0x00000059ff59723e */ /* 0x000fe200000000ff */
[----:B------:R-:W-:Y:S01]  /*70d0*/  FMUL R95, R95, R8 ;  /* 0x000000085f5f7220 */ /* 0x000fe20000400000 */
[----:B------:R-:W-:Y:S01]  /*70e0*/  F2FP.F16.F32.PACK_AB R90, RZ, R90 ;  /* 0x0000005aff5a723e */ /* 0x000fe200000000ff */
[----:B------:R-:W-:Y:S01]  /*70f0*/  IMAD.X R5, R7, 0x1, R3, P0 ;  /* 0x0000000107057824 */ /* 0x000fe200000e0603 */
[C---:B------:R-:W-:Y:S01]  /*7100*/  ISETP.GT.AND P5, PT, R0.reuse, 0x8, P2 ;  /* 0x000000080000780c */ /* 0x040fe200017a4270 */
[----:B------:R-:W-:Y:S01]  /*7110*/  @P4 STG.E.U16 desc[UR12][R2.64+0x2], R89 ;  /* 0x0000025902004986 */ /* 0x000fe2000c10150c */
[----:B------:R-:W-:Y:S01]  /*7120*/  ISETP.GT.AND P4, PT, R0, 0x1, P3 ;  /* 0x000000010000780c */ /* 0x000fe20001f84270 */
[-C--:B------:R-:W-:Y:S01]  /*7130*/  FMUL R96, R96, R8.reuse ;  /* 0x0000000860607220 */ /* 0x080fe20000400000 */
[----:B------:R-:W-:Y:S01]  /*7140*/  F2FP.F16.F32.PACK_AB R91, RZ, R91 ;  /* 0x0000005bff5b723e */ /* 0x000fe200000000ff */
[----:B------:R-:W-:Y:S01]  /*7150*/  @P1 STG.E.U16 desc[UR12][R4.64], R90 ;  /* 0x0000005a04001986 */ /* 0x000fe2000c10150c */
[----:B------:R-:W-:Y:S01]  /*7160*/  ISETP.GT.AND P1, PT, R0, 0x9, P2 ;  /* 0x000000090000780c */ /* 0x000fe20001724270 */
[----:B------:R-:W-:Y:S01]  /*7170*/  FMUL R97, R97, R8 ;  /* 0x0000000861617220 */ /* 0x000fe20000400000 */
[----:B------:R-:W-:Y:S01]  /*7180*/  F2FP.F16.F32.PACK_AB R92, RZ, R92 ;  /* 0x0000005cff5c723e */ /* 0x000fe200000000ff */
[-C--:B------:R-:W-:Y:S01]  /*7190*/  FMUL R98, R98, R8.reuse ;  /* 0x0000000862627220 */ /* 0x080fe20000400000 */
[----:B------:R-:W-:Y:S01]  /*71a0*/  F2FP.F16.F32.PACK_AB R93, RZ, R93 ;  /* 0x0000005dff5d723e */ /* 0x000fe200000000ff */
[-C--:B------:R-:W-:Y:S01]  /*71b0*/  FMUL R99, R99, R8.reuse ;  /* 0x0000000863637220 */ /* 0x080fe20000400000 */
[----:B------:R-:W-:Y:S01]  /*71c0*/  ISETP.GT.AND P0, PT, R0, 0x8, P3 ;  /* 0x000000080000780c */ /* 0x000fe20001f04270 */
[----:B------:R-:W-:Y:S01]  /*71d0*/  FMUL R100, R100, R8 ;  /* 0x0000000864647220 */ /* 0x000fe20000400000 */
[----:B------:R-:W-:Y:S01]  /*71e0*/  F2FP.F16.F32.PACK_AB R94, RZ, R94 ;  /* 0x0000005eff5e723e */ /* 0x000fe200000000ff */
[----:B------:R-:W-:Y:S01]  /*71f0*/  @P4 STG.E.U16 desc[UR12][R4.64+0x2], R91 ;  /* 0x0000025b04004986 */ /* 0x000fe2000c10150c */
[----:B------:R-:W-:Y:S01]  /*7200*/  F2FP.F16.F32.PACK_AB R95, RZ, R95 ;  /* 0x0000005fff5f723e */ /* 0x000fe200000000ff */
[-C--:B------:R-:W-:Y:S01]  /*7210*/  FMUL R101, R101, R8.reuse ;  /* 0x0000000865657220 */ /* 0x080fe20000400000 */
[C---:B------:R-:W-:Y:S01]  /*7220*/  ISETP.GT.AND P4, PT, R0.reuse, 0x10, P2 ;  /* 0x000000100000780c */ /* 0x040fe20001784270 */
[----:B------:R-:W-:Y:S01]  /*7230*/  @P5 STG.E.U16 desc[UR12][R2.64+0x10], R92 ;  /* 0x0000105c02005986 */ /* 0x000fe2000c10150c */
[----:B------:R-:W-:Y:S01]  /*7240*/  ISETP.GT.AND P5, PT, R0, 0x10, P3 ;  /* 0x000000100000780c */ /* 0x000fe20001fa4270 */
[----:B------:R-:W-:Y:S01]  /*7250*/  FMUL R102, R102, R8 ;  /* 0x0000000866667220 */ /* 0x000fe20000400000 */
[----:B------:R-:W-:Y:S01]  /*7260*/  F2FP.F16.F32.PACK_AB R96, RZ, R96 ;  /* 0x00000060ff60723e */ /* 0x000fe200000000ff */
[----:B------:R-:W-:Y:S01]  /*7270*/  @P1 STG.E.U16 desc[UR12][R2.64+0x12], R93 ;  /* 0x0000125d02001986 */ /* 0x000fe2000c10150c */
[C---:B------:R-:W-:Y:S01]  /*7280*/  ISETP.GT.AND P1, PT, R0.reuse, 0x9, P3 ;  /* 0x000000090000780c */ /* 0x040fe20001f24270 */
        /* <DEDUP_REMOVED lines=8> */
[----:B------:R-:W-:Y:S01]  /*7310*/  FMUL R106, R106, R8 ;  /* 0x000000086a6a7220 */ /* 0x000fe20000400000 */
[----:B------:R-:W-:Y:S01]  /*7320*/  F2FP.F16.F32.PACK_AB R100, RZ, R100 ;  /* 0x00000064ff64723e */ /* 0x000fe200000000ff */
[-C--:B------:R-:W-:Y:S01]  /*7330*/  FMUL R107, R107, R8.reuse ;  /* 0x000000086b6b7220 */ /* 0x080fe20000400000 */
[----:B------:R-:W-:Y:S01]  /*7340*/  F2FP.F16.F32.PACK_AB R101, RZ, R101 ;  /* 0x00000065ff65723e */ /* 0x000fe200000000ff */
        /* <DEDUP_REMOVED lines=21> */
[----:B------:R-:W-:Y:S01]  /*74a0*/  ISETP.GT.AND P4, PT, R0, 0x21, P2 ;  /* 0x000000210000780c */ /* 0x000fe20001784270 */
[-C--:B------:R-:W-:Y:S01]  /*74b0*/  FMUL R113, R113, R8.reuse ;  /* 0x0000000871717220 */ /* 0x080fe20000400000 */
[----:B------:R-:W-:Y:S01]  /*74c0*/  F2FP.F16.F32.PACK_AB R107, RZ, R107 ;  /* 0x0000006bff6b723e */ /* 0x000fe200000000ff */
        /* <DEDUP_REMOVED lines=102> */
[-C--:B------:R-:W-:Y:S01]  /*7b30*/  FMUL R144, R144, R8.reuse ;  /* 0x0000000890907220 */ /* 0x080fe20000400000 */
[----:B------:R-:W-:Y:S01]  /*7b40*/  ISETP.GT.AND P6, PT, R0, 0x68, P3 ;  /* 0x000000680000780c */ /* 0x000fe20001fc4270 */
[----:B------:R-:W-:Y:S01]  /*7b50*/  FMUL R145, R145, R8 ;  /* 0x0000000891917220 */ /* 0x000fe20000400000 */
[----:B------:R-:W-:Y:S01]  /*7b60*/  F2FP.F16.F32.PACK_AB R138, RZ, R138 ;  /* 0x0000008aff8a723e */ /* 0x000fe200000000ff */
[-C--:B------:R-:W-:Y:S01]  /*7b70*/  FMUL R146, R146, R8.reuse ;  /* 0x0000000892927220 */ /* 0x080fe20000400000 */
[----:B------:R-:W-:Y:S01]  /*7b80*/  F2FP.F16.F32.PACK_AB R139, RZ, R139 ;  /* 0x0000008bff8b723e */ /* 0x000fe200000000ff */
[----:B------:R-:W-:Y:S01]  /*7b90*/  @P1 STG.E.U16 desc[UR12][R4.64+0x80], R122 ;  /* 0x0000807a04001986 */ /* 0x000fe2000c10150c */
[C---:B------:R-:W-:Y:S01]  /*7ba0*/  ISETP.GT.AND P1, PT, R0.reuse, 0x48, P3 ;  /* 0x000000480000780c */ /* 0x040fe20001f24270 */
[----:B------:R-:W-:Y:S01]  /*7bb0*/  FMUL R147, R147, R8 ;  /* 0x0000000893937220 */ /* 0x000fe20000400000 */
[----:B------:R-:W-:Y:S01]  /*7bc0*/  F2FP.F16.F32.PACK_AB R140, RZ, R140 ;  /* 0x0000008cff8c723e */ /* 0x000fe200000000ff */
[----:B------:R-:W-:Y:S01]  /*7bd0*/  @P4 STG.E.U16 desc[UR12][R4.64+0x82], R123 ;  /* 0x0000827b04004986 */ /* 0x000fe2000c10150c */
[----:B------:R-:W-:Y:S01]  /*7be0*/  ISETP.GT.AND P4, PT, R0, 0x49, P3 ;  /* 0x000000490000780c */ /* 0x000fe20001f84270 */
[----:B------:R-:W-:Y:S01]  /*7bf0*/  FMUL R148, R148, R8 ;  /* 0x0000000894947220 */ /* 0x000fe20000400000 */
[----:B------:R-:W-:Y:S01]  /*7c00*/  F2FP.F16.F32.PACK_AB R141, RZ, R141 ;  /* 0x0000008dff8d723e */ /* 0x000fe200000000ff */
[----:B------:R-:W-:Y:S01]  /*7c10*/  @P0 STG.E.U16 desc[UR12][R2.64+0x90], R124 ;  /* 0x0000907c02000986 */ /* 0x000fe2000c10150c */
[----:B------:R-:W-:Y:S01]  /*7c20*/  ISETP.GT.AND P0, PT, R0, 0x50, P3 ;  /* 0x000000500000780c */ /* 0x000fe20001f04270 */
[----:B------:R-:W-:Y:S01]  /*7c30*/  IMAD.SHL.U32 R15, R16, 0x2, RZ ;  /* 0x00000002100f7824 */ /* 0x000fe200078e00ff */
        /* <DEDUP_REMOVED lines=26> */
[----:B------:R-:W-:Y:S01]  /*7de0*/  SHF.L.U64.HI R13, R16, 0x1, R11 ;  /* 0x00000001100d7819 */ /* 0x000fe2000001020b */
[-C--:B------:R-:W-:Y:S01]  /*7df0*/  FMUL R28, R28, R8.reuse ;  /* 0x000000081c1c7220 */ /* 0x080fe20000400000 */
[----:B------:R-:W-:Y:S01]  /*7e00*/  F2FP.F16.F32.PACK_AB R149, RZ, R149 ;  /* 0x00000095ff95723e */ /* 0x000fe200000000ff */
        /* <DEDUP_REMOVED lines=31> */
[----:B------:R-:W-:Y:S01]  /*8000*/  ISETP.GT.AND P5, PT, R0, 0x69, P2 ;  /* 0x000000690000780c */ /* 0x000fe200017a4270 */
[-C--:B------:R-:W-:Y:S01]  /*8010*/  FMUL R38, R38, R8.reuse ;  /* 0x0000000826267220 */ /* 0x080fe20000400000 */
[----:B------:R-:W-:Y:S01]  /*8020*/  F2FP.F16.F32.PACK_AB R31, RZ, R31 ;  /* 0x0000001fff1f723e */ /* 0x000fe200000000ff */
[----:B------:R-:W-:Y:S01]  /*8030*/  @P1 STG.E.U16 desc[UR12][R4.64+0xc0], R138 ;  /* 0x0000c08a04001986 */ /* 0x000fe2000c10150c */
[C---:B------:R-:W-:Y:S01]  /*8040*/  ISETP.GT.AND P1, PT, R10.reuse, 0x40, PT ;  /* 0x000000400a00780c */ /* 0x040fe20003f24270 */
[----:B------:R-:W-:Y:S01]  /*8050*/  FMUL R39, R39, R8 ;  /* 0x0000000827277220 */ /* 0x000fe20000400000 */
[----:B------:R-:W-:Y:S01]  /*8060*/  F2FP.F16.F32.PACK_AB R32, RZ, R32 ;  /* 0x00000020ff20723e */ /* 0x000fe200000000ff */
[----:B------:R-:W-:Y:S01]  /*8070*/  @P0 STG.E.U16 desc[UR12][R4.64+0xc2], R139 ;  /* 0x0000c28b04000986 */ /* 0x000fe2000c10150c */
[----:B------:R-:W-:Y:S01]  /*8080*/  ISETP.GT.AND P0, PT, R10, 0x48, PT ;  /* 0x000000480a00780c */ /* 0x000fe20003f04270 */
        /* <DEDUP_REMOVED lines=17> */
[C---:B------:R-:W-:Y:S01]  /*81a0*/  ISETP.GT.AND P4, PT, R0.reuse, 0x78, P2 ;  /* 0x000000780000780c */ /* 0x040fe20001784270 */
[-C--:B------:R-:W-:Y:S01]  /*81b0*/  FMUL R45, R45, R8.reuse ;  /* 0x000000082d2d7220 */ /* 0x080fe20000400000 */
[C---:B------:R-:W-:Y:S01]  /*81c0*/  ISETP.GT.AND P2, PT, R0.reuse, 0x79, P2 ;  /* 0x000000790000780c */ /* 0x040fe20001744270 */
        /* <DEDUP_REMOVED lines=15> */
[----:B------:R-:W-:Y:S01]  /*82c0*/  IADD3 R10, P5, R15, R2, RZ ;  /* 0x000000020f0a7210 */ /* 0x000fe20007fbe0ff */
[----:B------:R-:W-:Y:S01]  /*82d0*/  FMUL R51, R51, R8 ;  /* 0x0000000833337220 */ /* 0x000fe20000400000 */
[----:B------:R-:W-:Y:S01]  /*82e0*/  F2FP.F16.F32.PACK_AB R43, RZ, R43 ;  /* 0x0000002bff2b723e */ /* 0x000fe200000000ff */
[----:B------:R-:W-:Y:S01]  /*82f0*/  @P6 STG.E.U16 desc[UR12][R4.64+0xe2], R147 ;  /* 0x0000e29304006986 */ /* 0x000fe2000c10150c */
[----:B------:R-:W-:Y:S01]  /*8300*/  F2FP.F16.F32.PACK_AB R44, RZ, R44 ;  /* 0x0000002cff2c723e */ /* 0x000fe200000000ff */
[----:B------:R-:W-:Y:S01]  /*8310*/  IMAD.X R11, R13, 0x1, R3, P5 ;  /* 0x000000010d0b7824 */ /* 0x000fe200028e0603 */
[----:B------:R-:W-:Y:S01]  /*8320*/  IADD3 R12, P5, P6, R9, R2, R15 ;  /* 0x00000002090c7210 */ /* 0x000fe20007ebe00f */
[----:B------:R-:W-:Y:S01]  /*8330*/  @P4 STG.E.U16 desc[UR12][R2.64+0xf0], R148 ;  /* 0x0000f09402004986 */ /* 0x000fe2000c10150c */
[----:B------:R-:W-:Y:S01]  /*8340*/  ISETP.GT.AND P4, PT, R0, 0x78, P3 ;  /* 0x000000780000780c */ /* 0x000fe20001f84270 */
[-C--:B------:R-:W-:Y:S01]  /*8350*/  FMUL R52, R52, R8.reuse ;  /* 0x0000000834347220 */ /* 0x080fe20000400000 */
[C---:B------:R-:W-:Y:S01]  /*8360*/  ISETP.GT.AND P3, PT, R0.reuse, 0x79, P3 ;  /* 0x000000790000780c */ /* 0x040fe20001f64270 */
[----:B------:R0:W-:Y:S01]  /*8370*/  @P2 STG.E.U16 desc[UR12][R2.64+0xf2], R149 ;  /* 0x0000f29502002986 */ /* 0x0001e2000c10150c */
[----:B------:R-:W-:Y:S01]  /*8380*/  IADD3.X R13, R7, R3, R13, P5, P6 ;  /* 0x00000003070d7210 */ /* 0x000fe20002fec40d */
[-C--:B------:R-:W-:Y:S01]  /*8390*/  FMUL R53, R53, R8.reuse ;  /* 0x0000000835357220 */ /* 0x080fe20000400000 */
[----:B------:R-:W-:Y:S01]  /*83a0*/  ISETP.GT.AND P5, PT, R0, 0x1, P1 ;  /* 0x000000010000780c */ /* 0x000fe20000fa4270 */
[-C--:B------:R-:W-:Y:S01]  /*83b0*/  FMUL R54, R54, R8.reuse ;  /* 0x0000000836367220 */ /* 0x080fe20000400000 */
[----:B------:R-:W-:Y:S01]  /*83c0*/  ISETP.GT.AND P2, PT, R0, RZ, P0 ;  /* 0x000000ff0000720c */ /* 0x000fe20000744270 */
[-C--:B------:R-:W-:Y:S01]  /*83d0*/  FMUL R55, R55, R8.reuse ;  /* 0x0000000837377220 */ /* 0x080fe20000400000 */
[----:B------:R-:W-:Y:S01]  /*83e0*/  F2FP.F16.F32.PACK_AB R45, RZ, R45 ;  /* 0x0000002dff2d723e */ /* 0x000fe200000000ff */
[----:B------:R-:W-:Y:S01]  /*83f0*/  FMUL R56, R56, R8 ;  /* 0x0000000838387220 */ /* 0x000fe20000400000 */
[----:B------:R-:W-:Y:S01]  /*8400*/  F2FP.F16.F32.PACK_AB R46, RZ, R46 ;  /* 0x0000002eff2e723e */ /* 0x000fe200000000ff */
[----:B------:R-:W-:Y:S01]  /*8410*/  FMUL R57, R57, R8 ;  /* 0x0000000839397220 */ /* 0x000fe20000400000 */
[----:B------:R-:W-:Y:S01]  /*8420*/  F2FP.F16.F32.PACK_AB R47, RZ, R47 ;  /* 0x0000002fff2f723e */ /* 0x000fe200000000ff */
[----:B0-----:R-:W-:Y:S01]  /*8430*/  @P4 IMAD.MOV.U32 R2, RZ, RZ, R4 ;  /* 0x000000ffff024224 */ /* 0x001fe200078e0004 */
[----:B------:R-:W-:Y:S01]  /*8440*/  F2FP.F16.F32.PACK_AB R48, RZ, R48 ;  /* 0x00000030ff30723e */ /* 0x000fe200000000ff */
[----:B------:R-:W-:Y:S01]  /*8450*/  @P4 IMAD.MOV.U32 R3, RZ, RZ, R5 ;  /* 0x000000ffff034224 */ /* 0x000fe200078e0005 */
[----:B------:R-:W-:Y:S01]  /*8460*/  F2FP.F16.F32.PACK_AB R49, RZ, R49 ;  /* 0x00000031ff31723e */ /* 0x000fe200000000ff */
[----:B------:R-:W-:Y:S01]  /*8470*/  FMUL R58, R58, R8 ;  /* 0x000000083a3a7220 */ /* 0x000fe20000400000 */
[----:B------:R-:W-:Y:S01]  /*8480*/  F2FP.F16.F32.PACK_AB R50, RZ, R50 ;  /* 0x00000032ff32723e */ /* 0x000fe200000000ff */
[-C--:B------:R-:W-:Y:S01]  /*8490*/  FMUL R59, R59, R8.reuse ;  /* 0x000000083b3b7220 */ /* 0x080fe20000400000 */
[----:B------:R0:W-:Y:S01]  /*84a0*/  @P4 STG.E.U16 desc[UR12][R2.64+0xf0], R150 ;  /* 0x0000f09602004986 */ /* 0x0001e2000c10150c */
[----:B------:R-:W-:Y:S01]  /*84b0*/  ISETP.GT.AND P4, PT, R0, RZ, P1 ;  /* 0x000000ff0000720c */ /* 0x000fe20000f84270 */
[-C--:B------:R-:W-:Y:S01]  /*84c0*/  FMUL R60, R60, R8.reuse ;  /* 0x000000083c3c7220 */ /* 0x080fe20000400000 */
[----:B------:R-:W-:Y:S01]  /*84d0*/  F2FP.F16.F32.PACK_AB R51, RZ, R51 ;  /* 0x00000033ff33723e */ /* 0x000fe200000000ff */
[----:B------:R-:W-:Y:S01]  /*84e0*/  @P3 STG.E.U16 desc[UR12][R4.64+0xf2], R151 ;  /* 0x0000f29704003986 */ /* 0x000fe2000c10150c */
[----:B------:R-:W-:Y:S01]  /*84f0*/  IADD3 R6, P3, R10, R9, RZ ;  /* 0x000000090a067210 */ /* 0x000fe20007f7e0ff */
[----:B------:R-:W-:Y:S01]  /*8500*/  FMUL R61, R61, R8 ;  /* 0x000000083d3d7220 */ /* 0x000fe20000400000 */
[----:B------:R-:W-:Y:S01]  /*8510*/  F2FP.F16.F32.PACK_AB R52, RZ, R52 ;  /* 0x00000034ff34723e */ /* 0x000fe200000000ff */
[----:B------:R-:W-:Y:S01]  /*8520*/  @P5 STG.E.U16 desc[UR12][R10.64+0x2], R25 ;  /* 0x000002190a005986 */ /* 0x000fe2000c10150c */
[C---:B------:R-:W-:Y:S01]  /*8530*/  ISETP.GT.AND P5, PT, R0.reuse, 0x9, P1 ;  /* 0x000000090000780c */ /* 0x040fe20000fa4270 */
[----:B------:R-:W-:Y:S01]  /*8540*/  IMAD.X R7, R11, 0x1, R7, P3 ;  /* 0x000000010b077824 */ /* 0x000fe200018e0607 */
        /* <DEDUP_REMOVED lines=13> */
[----:B0-----:R-:W-:Y:S01]  /*8620*/  @P3 IMAD.MOV.U32 R2, RZ, RZ, R6 ;  /* 0x000000ffff023224 */ /* 0x001fe200078e0006 */
[----:B------:R-:W-:Y:S01]  /*8630*/  F2FP.F16.F32.PACK_AB R57, RZ, R57 ;  /* 0x00000039ff39723e */ /* 0x000fe200000000ff */
[----:B------:R-:W-:Y:S01]  /*8640*/  @P3 IMAD.MOV.U32 R3, RZ, RZ, R7 ;  /* 0x000000ffff033224 */ /* 0x000fe200078e0007 */
[----:B------:R-:W-:Y:S01]  /*8650*/  F2FP.F16.F32.PACK_AB R58, RZ, R58 ;  /* 0x0000003aff3a723e */ /* 0x000fe200000000ff */
[-C--:B------:R-:W-:Y:S01]  /*8660*/  FMUL R66, R66, R8.reuse ;  /* 0x0000000842427220 */ /* 0x080fe20000400000 */
[----:B------:R-:W-:Y:S01]  /*8670*/  F2FP.F16.F32.PACK_AB R59, RZ, R59 ;  /* 0x0000003bff3b723e */ /* 0x000fe200000000ff */
[-C--:B------:R-:W-:Y:S01]  /*8680*/  FMUL R67, R67, R8.reuse ;  /* 0x0000000843437220 */ /* 0x080fe20000400000 */
[----:B------:R0:W-:Y:S01]  /*8690*/  @P3 STG.E.U16 desc[UR12][R2.64+0x2], R27 ;  /* 0x0000021b02003986 */ /* 0x0001e2000c10150c */
        /* <DEDUP_REMOVED lines=21> */
[----:B------:R-:W-:Y:S01]  /*87f0*/  FMUL R73, R73, R8 ;  /* 0x0000000849497220 */ /* 0x000fe20000400000 */
[----:B------:R-:W-:Y:S01]  /*8800*/  F2FP.F16.F32.PACK_AB R65, RZ, R65 ;  /* 0x00000041ff41723e */ /* 0x000fe200000000ff */
[----:B------:R-:W-:Y:S01]  /*8810*/  @P5 STG.E.U16 desc[UR12][R10.64+0x22], R33 ;  /* 0x000022210a005986 */ /* 0x000fe2000c10150c */
[----:B------:R-:W-:Y:S01]  /*8820*/  ISETP.GT.AND P5, PT, R0, 0x19, P1 ;  /* 0x000000190000780c */ /* 0x000fe20000fa4270 */
[--C-:B0-----:R-:W-:Y:S01]  /*8830*/  @P2 IMAD.MOV.U32 R2, RZ, RZ, R12.reuse ;  /* 0x000000ffff022224 */ /* 0x101fe200078e000c */
[----:B------:R-:W-:Y:S01]  /*8840*/  F2FP.F16.F32.PACK_AB R66, RZ, R66 ;  /* 0x00000042ff42723e */ /* 0x000fe200000000ff */
[--C-:B------:R-:W-:Y:S01]  /*8850*/  @P2 IMAD.MOV.U32 R3, RZ, RZ, R13.reuse ;  /* 0x000000ffff032224 */ /* 0x100fe200078e000d */
[----:B------:R-:W-:Y:S01]  /*8860*/  F2FP.F16.F32.PACK_AB R67, RZ, R67 ;  /* 0x00000043ff43723e */ /* 0x000fe200000000ff */
[----:B------:R-:W-:Y:S01]  /*8870*/  FMUL R74, R74, R8 ;  /* 0x000000084a4a7220 */ /* 0x000fe20000400000 */
[----:B------:R-:W-:Y:S01]  /*8880*/  F2FP.F16.F32.PACK_AB R68, RZ, R68 ;  /* 0x00000044ff44723e */ /* 0x000fe200000000ff */
[-C--:B------:R-:W-:Y:S01]  /*8890*/  FMUL R75, R75, R8.reuse ;  /* 0x000000084b4b7220 */ /* 0x080fe20000400000 */
[----:B------:R0:W-:Y:S01]  /*88a0*/  @P2 STG.E.U16 desc[UR12][R2.64+0x20], R34 ;  /* 0x0000202202002986 */ /* 0x0001e2000c10150c */
        /* <DEDUP_REMOVED lines=9> */
[----:B------:R-:W-:Y:S01]  /*8940*/  FMUL R80, R80, R8 ;  /* 0x0000000850507220 */ /* 0x000fe20000400000 */
[----:B------:R-:W-:Y:S01]  /*8950*/  F2FP.F16.F32.PACK_AB R73, RZ, R73 ;  /* 0x00000049ff49723e */ /* 0x000fe200000000ff */
[--C-:B0-----:R-:W-:Y:S01]  /*8960*/  @P3 IMAD.MOV.U32 R2, RZ, RZ, R12.reuse ;  /* 0x000000ffff023224 */ /* 0x101fe200078e000c */
[----:B------:R-:W-:Y:S01]  /*8970*/  F2FP.F16.F32.PACK_AB R74, RZ, R74 ;  /* 0x0000004aff4a723e */ /* 0x000fe200000000ff */
[--C-:B------:R-:W-:Y:S01]  /*8980*/  @P3 IMAD.MOV.U32 R3, RZ, RZ, R13.reuse ;  /* 0x000000ffff033224 */ /* 0x100fe200078e000d */
[----:B------:R-:W-:Y:S01]  /*8990*/  ISETP.GT.AND P6, PT, R0, 0x68, P0 ;  /* 0x000000680000780c */ /* 0x000fe200007c4270 */
[-C--:B------:R-:W-:Y:S01]  /*89a0*/  FMUL R81, R81, R8.reuse ;  /* 0x0000000851517220 */ /* 0x080fe20000400000 */
[----:B------:R-:W-:Y:S01]  /*89b0*/  F2FP.F16.F32.PACK_AB R75, RZ, R75 ;  /* 0x0000004bff4b723e */ /* 0x000fe200000000ff */
[-C--:B------:R-:W-:Y:S01]  /*89c0*/  FMUL R82, R82, R8.reuse ;  /* 0x0000000852527220 */ /* 0x080fe20000400000 */
[----:B------:R0:W-:Y:S01]  /*89d0*/  @P3 STG.E.U16 desc[UR12][R2.64+0x22], R35 ;  /* 0x0000222302003986 */ /* 0x0001e2000c10150c */
        /* <DEDUP_REMOVED lines=17> */
[----:B------:R-:W-:Y:S01]  /*8af0*/  FMUL R8, R87, R8 ;  /* 0x0000000857087220 */ /* 0x000fe20000400000 */
[----:B------:R0:W-:Y:S01]  /*8b00*/  @P2 STG.E.U16 desc[UR12][R2.64+0x30], R38 ;  /* 0x0000302602002986 */ /* 0x0001e2000c10150c */
[----:B------:R-:W-:-:S02]  /*8b10*/  ISETP.GT.AND P2, PT, R0, 0x20, P0 ;  /* 0x000000200000780c */ /* 0x000fc40000744270 */
[----:B------:R-:W-:Y:S02]  /*8b20*/  F2FP.F16.F32.PACK_AB R82, RZ, R82 ;  /* 0x00000052ff52723e */ /* 0x000fe400000000ff */
[----:B------:R-:W-:Y:S02]  /*8b30*/  F2FP.F16.F32.PACK_AB R83, RZ, R83 ;  /* 0x00000053ff53723e */ /* 0x000fe400000000ff */
[----:B------:R-:W-:Y:S02]  /*8b40*/  F2FP.F16.F32.PACK_AB R84, RZ, R84 ;  /* 0x00000054ff54723e */ /* 0x000fe400000000ff */
[----:B------:R-:W-:Y:S02]  /*8b50*/  F2FP.F16.F32.PACK_AB R85, RZ, R85 ;  /* 0x00000055ff55723e */ /* 0x000fe400000000ff */
[----:B------:R-:W-:Y:S01]  /*8b60*/  F2FP.F16.F32.PACK_AB R86, RZ, R86 ;  /* 0x00000056ff56723e */ /* 0x000fe200000000ff */
[----:B0-----:R-:W-:Y:S02]  /*8b70*/  @P3 IMAD.MOV.U32 R2, RZ, RZ, R12 ;  /* 0x000000ffff023224 */ /* 0x001fe400078e000c */
[----:B------:R-:W-:-:S05]  /*8b80*/  @P3 IMAD.MOV.U32 R3, RZ, RZ, R13 ;  /* 0x000000ffff033224 */ /* 0x000fca00078e000d */
[----:B------:R0:W-:Y:S01]  /*8b90*/  @P3 STG.E.U16 desc[UR12][R2.64+0x32], R39 ;  /* 0x0000322702003986 */ /* 0x0001e2000c10150c */
[----:B------:R-:W-:-:S03]  /*8ba0*/  ISETP.GT.AND P3, PT, R0, 0x21, P0 ;  /* 0x000000210000780c */ /* 0x000fc60000764270 */
[----:B------:R-:W-:Y:S01]  /*8bb0*/  @P4 STG.E.U16 desc[UR12][R10.64+0x40], R40 ;  /* 0x000040280a004986 */ /* 0x000fe2000c10150c */
[----:B------:R-:W-:-:S03]  /*8bc0*/  ISETP.GT.AND P4, PT, R0, 0x28, P1 ;  /* 0x000000280000780c */ /* 0x000fc60000f84270 */
[----:B------:R-:W-:Y:S01]  /*8bd0*/  @P5 STG.E.U16 desc[UR12][R10.64+0x42], R41 ;  /* 0x000042290a005986 */ /* 0x000fe2000c10150c */
[----:B------:R-:W-:Y:S01]  /*8be0*/  ISETP.GT.AND P5, PT, R0, 0x29, P1 ;  /* 0x000000290000780c */ /* 0x000fe20000fa4270 */
[----:B0-----:R-:W-:Y:S02]  /*8bf0*/  @P2 IMAD.MOV.U32 R2, RZ, RZ, R12 ;  /* 0x000000ffff022224 */ /* 0x001fe400078e000c */
[----:B------:R-:W-:-:S05]  /*8c00*/  @P2 IMAD.MOV.U32 R3, RZ, RZ, R13 ;  /* 0x000000ffff032224 */ /* 0x000fca00078e000d */
[----:B------:R0:W-:Y:S01]  /*8c10*/  @P2 STG.E.U16 desc[UR12][R2.64+0x40], R42 ;  /* 0x0000402a02002986 */ /* 0x0001e2000c10150c */
[----:B------:R-:W-:Y:S01]  /*8c20*/  ISETP.GT.AND P2, PT, R0, 0x28, P0 ;  /* 0x000000280000780c */ /* 0x000fe20000744270 */
        /* <DEDUP_REMOVED lines=111> */
[C---:B------:R-:W-:Y:S02]  /*9320*/  ISETP.GT.AND P3, PT, R0.reuse, 0x78, P1 ;  /* 0x000000780000780c */ /* 0x040fe40000f64270 */
[C---:B------:R-:W-:Y:S01]  /*9330*/  ISETP.GT.AND P1, PT, R0.reuse, 0x79, P1 ;  /* 0x000000790000780c */ /* 0x040fe20000f24270 */
[----:B------:R-:W-:Y:S01]  /*9340*/  @P4 STG.E.U16 desc[UR12][R10.64+0xe0], R80 ;  /* 0x0000e0500a004986 */ /* 0x000fe2000c10150c */
[C---:B------:R-:W-:Y:S02]  /*9350*/  ISETP.GT.AND P4, PT, R0.reuse, 0x71, P0 ;  /* 0x000000710000780c */ /* 0x040fe40000784270 */
[----:B------:R-:W-:Y:S01]  /*9360*/  ISETP.GT.AND P0, PT, R0, 0x79, P0 ;  /* 0x000000790000780c */ /* 0x000fe20000704270 */
[----:B------:R-:W-:Y:S01]  /*9370*/  @P2 STG.E.U16 desc[UR12][R10.64+0xe2], R81 ;  /* 0x0000e2510a002986 */ /* 0x000fe2000c10150c */
[----:B0-----:R-:W-:Y:S02]  /*9380*/  @P5 IMAD.MOV.U32 R2, RZ, RZ, R12 ;  /* 0x000000ffff025224 */ /* 0x001fe400078e000c */
[----:B------:R-:W-:-:S05]  /*9390*/  @P5 IMAD.MOV.U32 R3, RZ, RZ, R13 ;  /* 0x000000ffff035224 */ /* 0x000fca00078e000d */
[----:B------:R0:W-:Y:S02]  /*93a0*/  @P5 STG.E.U16 desc[UR12][R2.64+0xe0], R82 ;  /* 0x0000e05202005986 */ /* 0x0001e4000c10150c */
[----:B0-----:R-:W-:Y:S02]  /*93b0*/  @P4 IMAD.MOV.U32 R2, RZ, RZ, R12 ;  /* 0x000000ffff024224 */ /* 0x001fe400078e000c */
[----:B------:R-:W-:-:S05]  /*93c0*/  @P4 IMAD.MOV.U32 R3, RZ, RZ, R13 ;  /* 0x000000ffff034224 */ /* 0x000fca00078e000d */
[----:B------:R0:W-:Y:S04]  /*93d0*/  @P4 STG.E.U16 desc[UR12][R2.64+0xe2], R83 ;  /* 0x0000e25302004986 */ /* 0x0001e8000c10150c */
[----:B------:R1:W-:Y:S04]  /*93e0*/  @P3 STG.E.U16 desc[UR12][R10.64+0xf0], R84 ;  /* 0x0000f0540a003986 */ /* 0x0003e8000c10150c */
[----:B------:R1:W-:Y:S01]  /*93f0*/  @P1 STG.E.U16 desc[UR12][R10.64+0xf2], R85 ;  /* 0x0000f2550a001986 */ /* 0x0003e2000c10150c */
[----:B0-----:R-:W-:Y:S02]  /*9400*/  @P6 IMAD.MOV.U32 R2, RZ, RZ, R12 ;  /* 0x000000ffff026224 */ /* 0x001fe400078e000c */
[----:B------:R-:W-:-:S05]  /*9410*/  @P6 IMAD.MOV.U32 R3, RZ, RZ, R13 ;  /* 0x000000ffff036224 */ /* 0x000fca00078e000d */
[----:B------:R1:W-:Y:S01]  /*9420*/  @P6 STG.E.U16 desc[UR12][R2.64+0xf0], R86 ;  /* 0x0000f05602006986 */ /* 0x0003e2000c10150c */
[----:B------:R-:W-:Y:S05]  /*9430*/  @!P0 EXIT ;  /* 0x000000000000894d */ /* 0x000fea0003800000 */
[----:B------:R-:W-:-:S05]  /*9440*/  F2FP.F16.F32.PACK_AB R8, RZ, R8 ;  /* 0x00000008ff08723e */ /* 0x000fca00000000ff */
[----:B------:R-:W-:Y:S01]  /*9450*/  STG.E.U16 desc[UR12][R12.64+0xf2], R8 ;  /* 0x0000f2080c007986 */ /* 0x000fe2000c10150c */
[----:B------:R-:W-:Y:S05]  /*9460*/  EXIT ;  /* 0x000000000000794d */ /* 0x000fea0003800000 */
.L_x_13:
[----:B------:R-:W-:-:S13]  /*9470*/  ISETP.NE.AND P0, PT, R5, RZ, PT ;  /* 0x000000ff0500720c */ /* 0x000fda0003f05270 */
[----:B------:R-:W-:Y:S05]  /*9480*/  @P0 EXIT ;  /* 0x000000000000094d */ /* 0x000fea0003800000 */
[----:B------:R-:W-:Y:S01]  /*9490*/  ELECT P0, URZ, PT ;  /* 0x00000000003f782f */ /* 0x000fe20003800000 */
[----:B------:R-:W-:-:S12]  /*94a0*/  BSSY B0, `(.L_x_278) ;  /* 0x0000086000007945 */ /* 0x000fd80003800000 */
[----:B------:R-:W-:Y:S05]  /*94b0*/  @!P0 BRA `(.L_x_279) ;  /* 0x0000000800108947 */ /* 0x000fea0003800000 */
[----:B------:R-:W-:-:S13]  /*94c0*/  ISETP.GE.AND P0, PT, R3, 0x1, PT ;  /* 0x000000010300780c */ /* 0x000fda0003f06270 */
[----:B------:R-:W-:Y:S05]  /*94d0*/  @!P0 BRA `(.L_x_279) ;  /* 0x0000000800088947 */ /* 0x000fea0003800000 */
[----:B------:R-:W4:Y:S01]  /*94e0*/  S2R R5, SR_CgaCtaId ;  /* 0x0000000000057919 */ /* 0x000f220000008800 */
[----:B------:R-:W-:Y:S01]  /*94f0*/  IMAD.SHL.U32 R22, R12, 0x80, RZ ;  /* 0x000000800c167824 */ /* 0x000fe200078e00ff */
[----:B------:R-:W-:Y:S01]  /*9500*/  ULDC UR4, c[0x0][0x384] ;  /* 0x0000e10000047ab9 */ /* 0x000fe20000000800 */
[----:B------:R-:W-:Y:S01]  /*9510*/  LOP3.LUT P0, RZ, R11, 0x1f, RZ, 0xc0, !PT ;  /* 0x0000001f0bff7812 */ /* 0x000fe2000780c0ff */
[----:B------:R-:W-:Y:S01]  /*9520*/  ULDC UR5, c[0x0][0x388] ;  /* 0x0000e20000057ab9 */ /* 0x000fe20000000800 */
[C---:B------:R-:W-:Y:S01]  /*9530*/  ISETP.NE.AND P1, PT, R14.reuse, RZ, PT ;  /* 0x000000ff0e00720c */ /* 0x040fe20003f25270 */
[----:B------:R-:W-:Y:S01]  /*9540*/  VIADD R24, R3, 0x1 ;  /* 0x0000000103187836 */ /* 0x000fe20000000000 */
[----:B------:R-:W-:Y:S01]  /*9550*/  ISETP.NE.OR P0, PT, R14, RZ, !P0 ;  /* 0x000000ff0e00720c */ /* 0x000fe20004705670 */
[----:B01----:R-:W-:Y:S01]  /*9560*/  IMAD.MOV.U32 R6, RZ, RZ, 0x1 ;  /* 0x00000001ff067424 */ /* 0x003fe200078e00ff */
[----:B------:R-:W-:Y:S01]  /*9570*/  LOP3.LUT R23, R2, 0x2, RZ, 0xfc, !PT ;  /* 0x0000000202177812 */ /* 0x000fe200078efcff */
[----:B------:R-:W-:Y:S01]  /*9580*/  IMAD.MOV.U32 R7, RZ, RZ, RZ ;  /* 0x000000ffff077224 */ /* 0x000fe200078e00ff */
[----:B--23-5:R-:W-:-:S02]  /*9590*/  CS2R R8, SRZ ;  /* 0x0000000000087805 */ /* 0x02cfc4000001ff00 */
[----:B------:R-:W-:Y:S01]  /*95a0*/  CS2R R10, SRZ ;  /* 0x00000000000a7805 */ /* 0x000fe2000001ff00 */
[----:B----4-:R-:W-:-:S05]  /*95b0*/  IMAD.SHL.U32 R0, R5, 0x40, RZ ;  /* 0x0000004005007824 */ /* 0x010fca00078e00ff */
[----:B------:R-:W-:-:S05]  /*95c0*/  LOP3.LUT R0, R0, 0x40, RZ, 0xc0, !PT ;  /* 0x0000004000007812 */ /* 0x000fca00078ec0ff */
[----:B------:R-:W-:Y:S02]  /*95d0*/  IMAD R4, R13, 0x80, R0 ;  /* 0x000000800d047824 */ /* 0x000fe400078e0200 */
[----:B------:R-:W-:Y:S02]  /*95e0*/  IMAD.SHL.U32 R0, R5, 0x1000, RZ ;  /* 0x0000100005007824 */ /* 0x000fe400078e00ff */
[----:B------:R-:W-:-:S03]  /*95f0*/  IMAD.HI.U32 R5, R22, UR4, RZ ;  /* 0x0000000416057c27 */ /* 0x000fc6000f8e00ff */
[----:B------:R-:W-:Y:S02]  /*9600*/  LOP3.LUT R0, R0, 0x1000, RZ, 0xc0, !PT ;  /* 0x0000100000007812 */ /* 0x000fe400078ec0ff */
[----:B------:R-:W-:-:S07]  /*9610*/  SHF.R.U32.HI R5, RZ, UR5, R5 ;  /* 0x00000005ff057c19 */ /* 0x000fce0008011605 */
.L_x_283:
[----:B------:R-:W0:Y:S01]  /*9620*/  S2R R13, SR_CgaCtaId ;  /* 0x00000000000d7919 */ /* 0x000e220000008800 */
[----:B------:R-:W-:-:S04]  /*9630*/  MOV R12, 0x400 ;  /* 0x00000400000c7802 */ /* 0x000fc80000000f00 */
[----:B0-----:R-:W-:Y:S02]  /*9640*/  LEA R14, R13, R12, 0x18 ;  /* 0x0000000c0d0e7211 */ /* 0x001fe400078ec0ff */
[----:B------:R-:W-:-:S03]  /*9650*/  SHF.L.U32 R12, R6, 0x1f, RZ ;  /* 0x0000001f060c7819 */ /* 0x000fc600000006ff */
[----:B------:R-:W-:-:S07]  /*9660*/  IMAD R13, R7, 0x8, R14 ;  /* 0x00000008070d7824 */ /* 0x000fce00078e020e */
.L_x_280:
[----:B0-----:R0:W1:Y:S02]  /*9670*/  SYNCS.PHASECHK.TRANS64.TRYWAIT P2, [R13+URZ+0x38038], R12 ;  /* 0x0380380c0d0075a7 */ /* 0x001064000804017f */
[----:B-1----:R-:W-:Y:S05]  /*9680*/  @!P2 NANOSLEEP.SYNCS 0x989680 ;  /* 0x009896800000a95d */ /* 0x002fea0003900000 */
[----:B------:R-:W1:Y:S02]  /*9690*/  @!P2 SYNCS.PHASECHK.TRANS64 P2, [R13+URZ+0x38038], R12 ;  /* 0x0380380c0d00a5a7 */ /* 0x000e64000804007f */
[----:B-1----:R-:W-:Y:S05]  /*96a0*/  @!P2 BRA `(.L_x_280) ;  /* 0xfffffffc00f0a947 */ /* 0x002fea000383ffff */
[----:B0-----:R-:W0:Y:S02]  /*96b0*/  @!P1 LDC R12, c[0x0][0x580] ;  /* 0x00016000ff0c9b82 */ /* 0x001e240000000800 */
[----:B0-----:R0:W-:Y:S02]  /*96c0*/  @!P1 SYNCS.ARRIVE.TRANS64 RZ, [R13+URZ+0x38000], R12 ;  /* 0x0380000c0dff99a7 */ /* 0x0011e4000800003f */
[----:B0-----:R-:W-:-:S04]  /*96d0*/  PRMT R12, R23, 0x9910, RZ ;  /* 0x00009910170c7816 */ /* 0x001fc800000000ff */
[----:B------:R-:W-:-:S13]  /*96e0*/  ISETP.NE.AND P2, PT, R12, 0x2, PT ;  /* 0x000000020c00780c */ /* 0x000fda0003f45270 */
[----:B------:R-:W-:Y:S05]  /*96f0*/  @P2 BRA `(.L_x_281) ;  /* 0x0000000000042947 */ /* 0x000fea0003800000 */
[----:B------:R-:W-:Y:S01]  /*9700*/  BPT.TRAP 0x1 ;  /* 0x000000040000795c */ /* 0x000fe20000300000 */
.L_x_281:
[----:B------:R-:W-:Y:S05]  /*9710*/  @P0 BRA `(.L_x_282) ;  /* 0x0000000000040947 */ /* 0x000fea0003800000 */
[----:B------:R-:W-:Y:S01]  /*9720*/  BPT.TRAP 0x1 ;  /* 0x000000040000795c */ /* 0x000fe20000300000 */
.L_x_282:
[----:B------:R-:W0:Y:S01]  /*9730*/  LDC R15, c[0x0][0x380] ;  /* 0x0000e000ff0f7b82 */ /* 0x000e220000000800 */
[----:B------:R-:W-:Y:S01]  /*9740*/  R2UR UR4, R5 ;  /* 0x00000000050472ca */ /* 0x000fe200000e0000 */
[----:B------:R-:W-:Y:S01]  /*9750*/  ULDC UR24, c[0x0][0x38c] ;  /* 0x0000e30000187ab9 */ /* 0x000fe20000000800 */
[----:B------:R-:W-:Y:S01]  /*9760*/  R2UR UR13, R22 ;  /* 0x00000000160d72ca */ /* 0x000fe200000e0000 */
[----:B------:R-:W-:Y:S01]  /*9770*/  UISETP.NE.AND UP0, UPT, UR24, 0x1, UPT ;  /* 0x000000011800788c */ /* 0x000fe2000bf05270 */
[----:B------:R-:W-:Y:S01]  /*9780*/  R2UR UR17, R13 ;  /* 0x000000000d1172ca */ /* 0x000fe200000e0000 */
[----:B------:R-:W-:Y:S01]  /*9790*/  ULDC UR12, c[0x0][0x3ec] ;  /* 0x0000fb00000c7ab9 */ /* 0x000fe20000000800 */
[----:B------:R-:W-:Y:S01]  /*97a0*/  R2UR UR10, R14 ;  /* 0x000000000e0a72ca */ /* 0x000fe200000e0000 */
[----:B------:R-:W1:Y:S01]  /*97b0*/  LDC.64 R16, c[0x0][0x3f8] ;  /* 0x0000fe00ff107b82 */ /* 0x000e620000000a00 */
[----:B------:R-:W-:Y:S01]  /*97c0*/  R2UR UR16, R7 ;  /* 0x00000000071072ca */ /* 0x000fe200000e0000 */
[----:B------:R-:W-:Y:S01]  /*97d0*/  VIADD R24, R24, 0xffffffff ;  /* 0xffffffff18187836 */ /* 0x000fe20000000000 */
[----:B------:R-:W-:Y:S01]  /*97e0*/  R2UR UR18, R10 ;  /* 0x000000000a1272ca */ /* 0x000fe200000e0000 */
[----:B------:R-:W-:Y:S01]  /*97f0*/  ULDC.64 UR28, c[0x0][0x198] ;  /* 0x00006600001c7ab9 */ /* 0x000fe20000000a00 */
[----:B------:R-:W-:Y:S01]  /*9800*/  ULDC.64 UR20, c[0x0][0x3f0] ;  /* 0x0000fc0000147ab9 */ /* 0x000fe20000000a00 */
[----:B------:R-:W-:Y:S01]  /*9810*/  UMOV UR31, 0x30000 ;  /* 0x00030000001f7882 */ /* 0x000fe20000000000 */
[----:B------:R-:W-:Y:S01]  /*9820*/  @UP0 ULDC.64 UR8, c[0x0][0x390] ;  /* 0x0000e40000080ab9 */ /* 0x000fe20000000a00 */
[----:B------:R-:W1:Y:S01]  /*9830*/  LDC.64 R18, c[0x0][0x3d0] ;  /* 0x0000f400ff127b82 */ /* 0x000e620000000a00 */
[----:B------:R-:W-:Y:S01]  /*9840*/  ISETP.GT.AND P6, PT, R24, 0x1, PT ;  /* 0x000000011800780c */ /* 0x000fe20003fc4270 */
[----:B------:R-:W-:Y:S01]  /*9850*/  UIADD3 UR17, UR17, 0x38000, URZ ;  /* 0x0003800011117890 */ /* 0x000fe2000fffe03f */
[----:B------:R-:W-:Y:S01]  /*9860*/  UMOV UR26, 0x0 ;  /* 0x00000000001a7882 */ /* 0x000fe20000000000 */
[----:B------:R-:W-:-:S02]  /*9870*/  UMOV UR27, 0x10000000 ;  /* 0x10000000001b7882 */ /* 0x000fc40000000000 */
[----:B------:R-:W-:Y:S01]  /*9880*/  ULEA UR16, UR16, UR10, 0xe ;  /* 0x0000000a10107291 */ /* 0x000fe2000f8e703f */
[----:B0-----:R-:W-:Y:S01]  /*9890*/  ISETP.NE.AND P2, PT, R15, 0x1, PT ;  /* 0x000000010f00780c */ /* 0x001fe20003f45270 */
[----:B------:R-:W0:Y:S01]  /*98a0*/  LDC R20, c[0x0][0x400] ;  /* 0x00010000ff147b82 */ /* 0x000e220000000800 */
[----:B------:R-:W-:-:S11]  /*98b0*/  USHF.L.U32 UR18, UR18, 0x6, URZ ;  /* 0x0000000612127899 */ /* 0x000fd6000800063f */
[----:B------:R-:W-:Y:S01]  /*98c0*/  @P2 IMAD.U32 R12, RZ, RZ, UR4 ;  /* 0x00000004ff0c2e24 */ /* 0x000fe2000f8e00ff */
[----:B------:R-:W-:Y:S01]  /*98d0*/  ULDC.64 UR4, c[0x0][0x3c8] ;  /* 0x0000f20000047ab9 */ /* 0x000fe20000000a00 */
[----:B-1----:R-:W-:-:S03]  /*98e0*/  IMAD R13, R9, R18, R17 ;  /* 0x00000012090d7224 */ /* 0x002fc600078e0211 */
[----:B------:R-:W-:Y:S01]  /*98f0*/  @P2 R2UR UR13, R12 ;  /* 0x000000000c0d22ca */ /* 0x000fe200000e0000 */
[C---:B------:R-:W-:Y:S02]  /*9900*/  IMAD R12, R7.reuse, 0x2000, R0 ;  /* 0x00002000070c7824 */ /* 0x040fe400078e0200 */
[----:B------:R-:W-:Y:S02]  /*9910*/  VIADD R7, R7, 0x1 ;  /* 0x0000000107077836 */ /* 0x000fe40000000000 */
[----:B------:R-:W-:Y:S02]  /*9920*/  IMAD R21, R12, 0x2, R14 ;  /* 0x000000020c157824 */ /* 0x000fe400078e020e */
[----:B------:R-:W-:Y:S01]  /*9930*/  IMAD R12, R11, UR5, R16 ;  /* 0x000000050b0c7c24 */ /* 0x000fe2000f8e0210 */
[----:B------:R-:W-:Y:S01]  /*9940*/  ULDC UR5, c[0x0][0x398] ;  /* 0x0000e60000057ab9 */ /* 0x000fe20000000800 */
[----:B------:R-:W1:Y:S01]  /*9950*/  LDC.64 R16, c[0x0][0x3e0] ;  /* 0x0000f800ff107b82 */ /* 0x000e620000000a00 */
[----:B------:R-:W-:Y:S01]  /*9960*/  VIADD R14, R10, 0x1 ;  /* 0x000000010a0e7836 */ /* 0x000fe20000000000 */
[----:B------:R-:W-:Y:S01]  /*9970*/  R2UR UR23, R21 ;  /* 0x00000000151772ca */ /* 0x000fe200000e0000 */
[----:B------:R-:W-:Y:S01]  /*9980*/  IMAD.U32 R13, R13, 0x20, R12 ;  /* 0x000000200d0d7824 */ /* 0x000fe200078e000c */
[----:B------:R-:W-:Y:S01]  /*9990*/  UIMAD.WIDE.U32 UR6, UR13, UR8, URZ ;  /* 0x000000080d0672a5 */ /* 0x000fe2000f8e003f */
[----:B0-----:R-:W-:Y:S01]  /*99a0*/  IMAD R10, R8, R19, R20 ;  /* 0x00000013080a7224 */ /* 0x001fe200078e0214 */
[----:B------:R-:W-:Y:S01]  /*99b0*/  ISETP.NE.AND P2, PT, R14, UR15, PT ;  /* 0x0000000f0e007c0c */ /* 0x000fe2000bf45270 */
[----:B------:R-:W-:Y:S01]  /*99c0*/  UIADD3 UR6, -UR13, URZ, URZ ;  /* 0x0000003f0d067290 */ /* 0x000fe2000fffe13f */
[----:B------:R-:W-:Y:S01]  /*99d0*/  ISETP.NE.AND P5, PT, R7, 0x7, PT ;  /* 0x000000070700780c */ /* 0x000fe20003fa5270 */
[----:B------:R-:W-:Y:S01]  /*99e0*/  UMOV UR14, UR13 ;  /* 0x0000000d000e7c82 */ /* 0x000fe20008000000 */
[----:B------:R-:W-:Y:S01]  /*99f0*/  @UP0 USHF.R.U32.HI UR14, URZ, UR9, UR7 ;  /* 0x000000093f0e0299 */ /* 0x000fe20008011607 */
[----:B------:R-:W-:Y:S01]  /*9a00*/  IMAD.U32 R10, R10, 0x400, R13 ;  /* 0x000004000a0a7824 */ /* 0x000fe200078e000d */
[----:B------:R-:W-:Y:S01]  /*9a10*/  UISETP.NE.AND UP0, UPT, UR5, 0x1, UPT ;  /* 0x000000010500788c */ /* 0x000fe2000bf05270 */
[----:B------:R-:W-:Y:S01]  /*9a20*/  IMAD R12, R15, UR6, R22 ;  /* 0x000000060f0c7c24 */ /* 0x000fe2000f8e0216 */
[----:B------:R-:W-:Y:S01]  /*9a30*/  ULDC.64 UR8, c[0x0][0x3c0] ;  /* 0x0000f00000087ab9 */ /* 0x000fe20000000a00 */
[----:B------:R-:W-:Y:S01]  /*9a40*/  VIADD R15, R11, 0x1 ;  /* 0x000000010b0f7836 */ /* 0x000fe20000000000 */
[----:B------:R-:W-:Y:S01]  /*9a50*/  R2UR UR25, R10 ;  /* 0x000000000a1972ca */ /* 0x000fe200000e0000 */
[----:B------:R-:W-:Y:S01]  /*9a60*/  UMOV UR22, UR14 ;  /* 0x0000000e00167c82 */ /* 0x000fe20008000000 */
[----:B------:R-:W-:Y:S01]  /*9a70*/  R2UR UR19, R12 ;  /* 0x000000000c1372ca */ /* 0x000fe200000e0000 */
[----:B------:R-:W-:Y:S01]  /*9a80*/  @P2 IMAD.MOV R15, RZ, RZ, R11 ;  /* 0x000000ffff0f2224 */ /* 0x000fe200078e020b */
[----:B------:R-:W-:Y:S01]  /*9a90*/  UIADD3 UR7, -UR14, URZ, URZ ;  /* 0x0000003f0e077290 */ /* 0x000fe2000fffe13f */
[----:B------:R-:W-:Y:S01]  /*9aa0*/  VIADD R12, R9, 0x1 ;  /* 0x00000001090c7836 */ /* 0x000fe20000000000 */
[----:B------:R-:W-:Y:S01]  /*9ab0*/  UIADD3 UR6, UP1, UR28, 0xf0, URZ ;  /* 0x000000f01c067890 */ /* 0x000fe2000ff3e03f */
[----:B------:R-:W-:Y:S01]  /*9ac0*/  VIADD R13, R8, 0x1 ;  /* 0x00000001080d7836 */ /* 0x000fe20000000000 */
[----:B-1----:R-:W-:Y:S01]  /*9ad0*/  ISETP.NE.AND P3, PT, R15, R16, PT ;  /* 0x000000100f00720c */ /* 0x002fe20003f65270 */
[----:B------:R-:W-:Y:S01]  /*9ae0*/  @UP0 ULDC UR10, c[0x0][0x39c] ;  /* 0x0000e700000a0ab9 */ /* 0x000fe20000000800 */
[----:B------:R-:W-:Y:S01]  /*9af0*/  @UP0 ULDC UR30, c[0x0][0x3a0] ;  /* 0x0000e800001e0ab9 */ /* 0x000fe20000000800 */
[----:B------:R-:W-:Y:S01]  /*9b00*/  UIMAD.WIDE.U32 UR10, UR14, UR10, URZ ;  /* 0x0000000a0e0a72a5 */ /* 0x000fe2000f8e003f */
[----:B------:R-:W-:Y:S01]  /*9b10*/  SEL R10, R14, RZ, P2 ;  /* 0x000000ff0e0a7207 */ /* 0x000fe20001000000 */
[----:B------:R-:W-:Y:S01]  /*9b20*/  UIMAD UR7, UR24, UR7, UR13 ;  /* 0x00000007180772a4 */ /* 0x000fe2000f8e020d */
[----:B------:R-:W-:Y:S01]  /*9b30*/  R2UR UR13, R9 ;  /* 0x00000000090d72ca */ /* 0x000fe200000e0000 */
[----:B------:R-:W-:Y:S01]  /*9b40*/  @UP0 USHF.R.U32.HI UR22, URZ, UR30, UR11 ;  /* 0x0000001e3f160299 */ /* 0x000fe2000801160b */
[----:B------:R-:W-:Y:S01]  /*9b50*/  SEL R7, R7, RZ, P5 ;  /* 0x000000ff07077207 */ /* 0x000fe20002800000 */
[----:B------:R-:W-:Y:S01]  /*9b60*/  UIMAD UR19, UR19, UR8, UR12 ;  /* 0x00000008131372a4 */ /* 0x000fe2000f8e020c */
[----:B------:R-:W-:Y:S01]  /*9b70*/  R2UR UR12, R11 ;  /* 0x000000000b0c72ca */ /* 0x000fe200000e0000 */
[----:B------:R-:W-:Y:S01]  /*9b80*/  UIADD3 UR8, -UR22, URZ, URZ ;  /* 0x0000003f16087290 */ /* 0x000fe2000fffe13f */
[----:B------:R-:W-:Y:S01]  /*9b90*/  R2UR UR11, R4 ;  /* 0x00000000040b72ca */ /* 0x000fe200000e0000 */
[----:B------:R-:W-:Y:S01]  /*9ba0*/  @P3 IMAD.MOV R12, RZ, RZ, R9 ;  /* 0x000000ffff0c3224 */ /* 0x000fe200078e0209 */
[----:B------:R-:W-:Y:S01]  /*9bb0*/  UIADD3 UR28, UP2, UR28, 0x270, URZ ;  /* 0x000002701c1c7890 */ /* 0x000fe2000ff5e03f */
[----:B------:R-:W-:Y:S01]  /*9bc0*/  SEL R9, RZ, 0x1, P5 ;  /* 0x00000001ff097807 */ /* 0x000fe20002800000 */
[----:B------:R-:W-:Y:S01]  /*9bd0*/  UIMAD UR5, UR5, UR8, UR14 ;  /* 0x00000008050572a4 */ /* 0x000fe2000f8e020e */
[----:B------:R-:W-:Y:S01]  /*9be0*/  R2UR UR14, R8 ;  /* 0x00000000080e72ca */ /* 0x000fe200000e0000 */
[----:B------:R-:W-:Y:S01]  /*9bf0*/  UIMAD UR20, UR7, UR9, UR20 ;  /* 0x00000009071472a4 */ /* 0x000fe2000f8e0214 */
[----:B------:R-:W-:Y:S01]  /*9c00*/  ISETP.NE.AND P4, PT, R12, R17, PT ;  /* 0x000000110c00720c */ /* 0x000fe20003f85270 */
[----:B------:R-:W-:Y:S01]  /*9c10*/  UIMAD UR21, UR5, UR4, UR21 ;  /* 0x00000004051572a4 */ /* 0x000fe2000f8e0215 */
[----:B------:R-:W-:Y:S01]  /*9c20*/  LOP3.LUT R6, R6, R9, RZ, 0x3c, !PT ;  /* 0x0000000906067212 */ /* 0x000fe200078e3cff */
[----:B------:R-:W-:Y:S01]  /*9c30*/  UIADD3.X UR7, URZ, UR29, URZ, UP1, !UPT ;  /* 0x0000001d3f077290 */ /* 0x000fe20008ffe43f */
[----:B------:R-:W-:Y:S01]  /*9c40*/  SEL R11, R15, RZ, P3 ;  /* 0x000000ff0f0b7207 */ /* 0x000fe20001800000 */
[----:B------:R-:W-:Y:S01]  /*9c50*/  UPRMT UR4, UR25, 0x5410, URZ ;  /* 0x0000541019047896 */ /* 0x000fe2000800003f */
[----:B------:R-:W-:Y:S01]  /*9c60*/  SEL R9, R12, RZ, P4 ;  /* 0x000000ff0c097207 */ /* 0x000fe20002000000 */
[----:B------:R-:W-:-:S02]  /*9c70*/  UIADD3 UR8, UR23, 0x1c000, URZ ;  /* 0x0001c00017087890 */ /* 0x000fc4000fffe03f */
[----:B------:R-:W-:Y:S01]  /*9c80*/  UIADD3.X UR29, URZ, UR29, URZ, UP2, !UPT ;  /* 0x0000001d3f1d7290 */ /* 0x000fe200097fe43f */
[----:B------:R-:W-:Y:S01]  /*9c90*/  UMOV UR9, UR17 ;  /* 0x0000001100097c82 */ /* 0x000fe20008000000 */
[----:B------:R-:W-:Y:S02]  /*9ca0*/  UMOV UR10, UR18 ;  /* 0x00000012000a7c82 */ /* 0x000fe40008000000 */
[----:B------:R-:W-:Y:S01]  /*9cb0*/  @P4 IMAD.MOV R13, RZ, RZ, R8 ;  /* 0x000000ffff0d4224 */ /* 0x000fe200078e0208 */
[----:B------:R4:W-:Y:S03]  /*9cc0*/  UTMALDG.5D.IM2COL [UR16], [UR6], UR4 ;  /* 0x00000010060073b4 */ /* 0x0009e60008060004 */
[----:B------:R-:W-:Y:S01]  /*9cd0*/  IMAD.MOV.U32 R8, RZ, RZ, R13 ;  /* 0x000000ffff087224 */ /* 0x000fe200078e000d */
[----:B------:R4:W-:Y:S02]  /*9ce0*/  UTMALDG.5D.MULTICAST [UR8], [UR28], UR31, desc[UR26] ;  /* 0x00001a081c0073b4 */ /* 0x0009e4000802181f */
[----:B----4-:R-:W-:Y:S05]  /*9cf0*/  @P6 BRA `(.L_x_283) ;  /* 0xfffffff800486947 */ /* 0x010fea000383ffff */
.L_x_279:
[----:B------:R-:W-:Y:S05]  /*9d00*/  BSYNC B0 ;  /* 0x0000000000007941 */ /* 0x000fea0003800000 */
.L_x_278:
[----:B------:R-:W-:Y:S01]  /*9d10*/  ISETP.GE.U32.AND P0, PT, R3, 0x7, PT ;  /* 0x000000070300780c */ /* 0x000fe20003f06070 */
[----:B------:R-:W-:-:S12]  /*9d20*/  IMAD.MOV.U32 R0, RZ, RZ, 0x1 ;  /* 0x00000001ff007424 */ /* 0x000fd800078e00ff */
[----:B------:R-:W-:Y:S05]  /*9d30*/  @!P0 BRA `(.L_x_284) ;  /* 0x00000000001c8947 */ /* 0x000fea0003800000 */
[----:B------:R-:W-:-:S04]  /*9d40*/  IMAD.WIDE.U32 R4, R3, 0x24924925, RZ ;  /* 0x2492492503047825 */ /* 0x000fc800078e00ff */
[----:B------:R-:W-:-:S05]  /*9d50*/  IMAD.IADD R4, R3, 0x1, -R5 ;  /* 0x0000000103047824 */ /* 0x000fca00078e0a05 */
[----:B------:R-:W-:-:S04]  /*9d60*/  LEA.HI R4, R4, R5, RZ, 0x1f ;  /* 0x0000000504047211 */ /* 0x000fc800078ff8ff */
[----:B------:R-:W-:-:S04]  /*9d70*/  SHF.R.U32.HI R4, RZ, 0x2, R4 ;  /* 0x00000002ff047819 */ /* 0x000fc80000011604 */
[----:B------:R-:W-:-:S04]  /*9d80*/  LOP3.LUT R4, R4, 0x1, RZ, 0xc0, !PT ;  /* 0x0000000104047812 */ /* 0x000fc800078ec0ff */
[----:B------:R-:W-:-:S04]  /*9d90*/  ISETP.NE.U32.AND P0, PT, R4, 0x1, PT ;  /* 0x000000010400780c */ /* 0x000fc80003f05070 */
[----:B------:R-:W-:-:S09]  /*9da0*/  SEL R0, RZ, 0x1, !P0 ;  /* 0x00000001ff007807 */ /* 0x000fd20004000000 */
.L_x_284:
[----:B------:R-:W-:Y:S05]  /*9db0*/  WARPSYNC.ALL ;  /* 0x0000000000007948 */ /* 0x000fea0003800000 */
[----:B------:R-:W-:-:S13]  /*9dc0*/  ELECT P0, URZ, PT ;  /* 0x00000000003f782f */ /* 0x000fda0003800000 */
[----:B------:R-:W-:Y:S05]  /*9dd0*/  @!P0 EXIT ;  /* 0x000000000000894d */ /* 0x000fea0003800000 */
[----:B------:R-:W-:-:S04]  /*9de0*/  LOP3.LUT R2, R2, 0x2, RZ, 0xfc, !PT ;  /* 0x0000000202027812 */ /* 0x000fc800078efcff */
[----:B------:R-:W-:-:S13]  /*9df0*/  ISETP.NE.AND P0, PT, R2, 0x3, PT ;  /* 0x000000030200780c */ /* 0x000fda0003f05270 */
[----:B------:R-:W-:Y:S05]  /*9e00*/  @!P0 BRA `(.L_x_285) ;  /* 0x0000000000048947 */ /* 0x000fea0003800000 */
[----:B------:R-:W-:Y:S01]  /*9e10*/  BPT.TRAP 0x1 ;  /* 0x000000040000795c */ /* 0x000fe20000300000 */
.L_x_285:
[----:B01----:R-:W0:Y:S01]  /*9e20*/  S2R R7, SR_CgaCtaId ;  /* 0x0000000000077919 */ /* 0x003e220000008800 */
[----:B------:R-:W-:Y:S01]  /*9e30*/  IMAD.WIDE.U32 R4, R3, 0x24924925, RZ ;  /* 0x2492492503047825 */ /* 0x000fe200078e00ff */
[----:B------:R-:W-:-:S03]  /*9e40*/  MOV R2, 0x400 ;  /* 0x0000040000027802 */ /* 0x000fc60000000f00 */
[----:B------:R-:W-:-:S05]  /*9e50*/  IMAD.IADD R4, R3, 0x1, -R5 ;  /* 0x0000000103047824 */ /* 0x000fca00078e0a05 */
[----:B------:R-:W-:Y:S02]  /*9e60*/  LEA.HI R4, R4, R5, RZ, 0x1f ;  /* 0x0000000504047211 */ /* 0x000fe400078ff8ff */
[----:B------:R-:W-:Y:S02]  /*9e70*/  SHF.L.U32 R5, R0, 0x1f, RZ ;  /* 0x0000001f00057819 */ /* 0x000fe400000006ff */
[----:B------:R-:W-:-:S05]  /*9e80*/  SHF.R.U32.HI R4, RZ, 0x2, R4 ;  /* 0x00000002ff047819 */ /* 0x000fca0000011604 */
[----:B------:R-:W-:Y:S01]  /*9e90*/  IMAD R3, R4, -0x7, R3 ;  /* 0xfffffff904037824 */ /* 0x000fe200078e0203 */
[----:B0-----:R-:W-:-:S05]  /*9ea0*/  LEA R2, R7, R2, 0x18 ;  /* 0x0000000207027211 */ /* 0x001fca00078ec0ff */
[----:B------:R-:W-:-:S04]  /*9eb0*/  VIADD R2, R2, 0x38038 ;  /* 0x0003803802027836 */ /* 0x000fc80000000000 */
[----:B------:R-:W-:-:S07]  /*9ec0*/  IMAD R4, R3, 0x8, R2 ;  /* 0x0000000803047824 */ /* 0x000fce00078e0202 */
.L_x_286:
[----:B0-----:R0:W1:Y:S02]  /*9ed0*/  SYNCS.PHASECHK.TRANS64.TRYWAIT P0, [R4+URZ], R5 ;  /* 0x00000005040075a7 */ /* 0x001064000800017f */
[----:B-1----:R-:W-:Y:S05]  /*9ee0*/  @!P0 NANOSLEEP.SYNCS 0x989680 ;  /* 0x009896800000895d */ /* 0x002fea0003900000 */
[----:B------:R-:W1:Y:S02]  /*9ef0*/  @!P0 SYNCS.PHASECHK.TRANS64 P0, [R4+URZ], R5 ;  /* 0x00000005040085a7 */ /* 0x000e64000800007f */
[----:B-1----:R-:W-:Y:S05]  /*9f00*/  @!P0 BRA `(.L_x_286) ;  /* 0xfffffffc00f08947 */ /* 0x002fea000383ffff */
[----:B------:R-:W-:-:S05]  /*9f10*/  VIADD R3, R3, 0x1 ;  /* 0x0000000103037836 */ /* 0x000fca0000000000 */
[----:B------:R-:W-:-:S04]  /*9f20*/  ISETP.NE.AND P0, PT, R3, 0x7, PT ;  /* 0x000000070300780c */ /* 0x000fc80003f05270 */
[----:B0-----:R-:W-:Y:S02]  /*9f30*/  SEL R5, RZ, 0x1, P0 ;  /* 0x00000001ff057807 */ /* 0x001fe40000000000 */
[----:B------:R-:W-:Y:S02]  /*9f40*/  SEL R3, R3, RZ, P0 ;  /* 0x000000ff03037207 */ /* 0x000fe40000000000 */
[----:B------:R-:W-:-:S03]  /*9f50*/  LOP3.LUT R7, R0, R5, RZ, 0x3c, !PT ;  /* 0x0000000500077212 */ /* 0x000fc600078e3cff */
[----:B------:R-:W-:Y:S01]  /*9f60*/  IMAD R0, R3, 0x8, R2 ;  /* 0x0000000803007824 */ /* 0x000fe200078e0202 */
[----:B------:R-:W-:-:S07]  /*9f70*/  SHF.L.U32 R5, R7, 0x1f, RZ ;  /* 0x0000001f07057819 */ /* 0x000fce00000006ff */
.L_x_287:
        /* <DEDUP_REMOVED lines=11> */
.L_x_288:
        /* <DEDUP_REMOVED lines=11> */
.L_x_289:
        /* <DEDUP_REMOVED lines=11> */
.L_x_290:
        /* <DEDUP_REMOVED lines=11> */
.L_x_291:
        /* <DEDUP_REMOVED lines=11> */
.L_x_292:
[----:B0-----:R0:W1:Y:S02]  /*a2f0*/  SYNCS.PHASECHK.TRANS64.TRYWAIT P0, [R3+URZ], R0 ;  /* 0x00000000030075a7 */ /* 0x001064000800017f */
[----:B-1----:R-:W-:Y:S05]  /*a300*/  @!P0 NANOSLEEP.SYNCS 0x989680 ;  /* 0x009896800000895d */ /* 0x002fea0003900000 */
[----:B------:R-:W1:Y:S02]  /*a310*/  @!P0 SYNCS.PHASECHK.TRANS64 P0, [R3+URZ], R0 ;  /* 0x00000000030085a7 */ /* 0x000e64000800007f */
[----:B-1----:R-:W-:Y:S05]  /*a320*/  @P0 EXIT ;  /* 0x000000000000094d */ /* 0x002fea0003800000 */
[----:B------:R-:W-:Y:S05]  /*a330*/  BRA `(.L_x_292) ;  /* 0xfffffffc00ec7947 */ /* 0x000fea000383ffff */
.L_x_293:
[----:B------:R-:W-:-:S00]  /*a340*/  BRA `(.L_x_293) ;  /* 0xfffffffc00fc7947 */ /* 0x000fc0000383ffff */
[----:B------:R-:W-:-:S00]  /*a350*/  NOP ;  /* 0x0000000000007918 */ /* 0x000fc00000000000 */
        /* <DEDUP_REMOVED lines=10> */
.L_x_294:


//--------------------- .nv.shared._ZN7cutlass13device_kernelINS_4conv6kernel13ConvUniversalINS1_16ConvProblemShapeILNS1_8OperatorE0ELi3EEENS1_10collective14CollectiveConvINS1_46MainloopSm90TmaGmmaWarpSpecializedImplicitGemmILS5_0ELi7ELi3EN4cute5tupleIJNSA_1CILi2EEENSC_ILi1EEESE_EEENS1_36KernelImplicitTmaWarpSpecializedSm90ELi1EEENSB_IJNSC_ILi128EEESI_NSB_IJNSC_ILi64EEEEEEEEENS_6half_tESM_NSA_8TiledMMAINSA_8MMA_AtomIJNSA_4SM904GMMA26MMA_64x128x16_F32F16F16_SSILNSQ_5MajorE0ELSS_0ELNSQ_7ScaleInE1ELST_1EEEEEENSA_6LayoutINSB_IJSE_SE_SE_EEENSB_IJNSC_ILi0EEESY_SY_EEEEENSB_IJNSA_10UnderscoreES11_S11_EEEEENS7_6detail26Sm90ImplicitGemmTileTraitsINSA_20SM90_TMA_LOAD_IM2COLENSA_14ComposedLayoutINSA_7SwizzleILi3ELi4ELi3EEENSA_18smem_ptr_flag_bitsILi16EEENSW_INSB_IJNSB_IJNSC_ILi8EEENSC_ILi16EEEEEENSB_IJSJ_SE_EEENSB_IJSE_NSC_ILi7EEEEEEEEENSB_IJNSB_IJSJ_NSC_ILi512EEEEEENSB_IJSE_SY_EEENSB_IJSY_NSC_ILi8192EEEEEEEEEEEEEvEENS15_INSA_23SM90_TMA_LOAD_MULTICASTES1Q_vEEEENS_8epilogue10collective6detail29Sm90TmaWarpSpecializedAdapterINS1W_15DefaultEpilogueISM_NSB_IJNSB_IJllllEEESE_SY_EEES21_NS1V_6thread17LinearCombinationISM_Li1EffLNS22_9ScaleType4KindE0ELNS_15FloatRoundStyleE2ESM_EENS_4gemm15EpilogueDefaultEEEEEvvEEEEvNT_6ParamsE --------------------------
	.section	.nv.shared._ZN7cutlass13device_kernelINS_4conv6kernel13ConvUniversalINS1_16ConvProblemShapeILNS1_8OperatorE0ELi3EEENS1_10collective14CollectiveConvINS1_46MainloopSm90TmaGmmaWarpSpecializedImplicitGemmILS5_0ELi7ELi3EN4cute5tupleIJNSA_1CILi2EEENSC_ILi1EEESE_EEENS1_36KernelImplicitTmaWarpSpecializedSm90ELi1EEENSB_IJNSC_ILi128EEESI_NSB_IJNSC_ILi64EEEEEEEEENS_6half_tESM_NSA_8TiledMMAINSA_8MMA_AtomIJNSA_4SM904GMMA26MMA_64x128x16_F32F16F16_SSILNSQ_5MajorE0ELSS_0ELNSQ_7ScaleInE1ELST_1EEEEEENSA_6LayoutINSB_IJSE_SE_SE_EEENSB_IJNSC_ILi0EEESY_SY_EEEEENSB_IJNSA_10UnderscoreES11_S11_EEEEENS7_6detail26Sm90ImplicitGemmTileTraitsINSA_20SM90_TMA_LOAD_IM2COLENSA_14ComposedLayoutINSA_7SwizzleILi3ELi4ELi3EEENSA_18smem_ptr_flag_bitsILi16EEENSW_INSB_IJNSB_IJNSC_ILi8EEENSC_ILi16EEEEEENSB_IJSJ_SE_EEENSB_IJSE_NSC_ILi7EEEEEEEEENSB_IJNSB_IJSJ_NSC_ILi512EEEEEENSB_IJSE_SY_EEENSB_IJSY_NSC_ILi8192EEEEEEEEEEEEEvEENS15_INSA_23SM90_TMA_LOAD_MULTICASTES1Q_vEEEENS_8epilogue10collective6detail29Sm90TmaWarpSpecializedAdapterINS1W_15DefaultEpilogueISM_NSB_IJNSB_IJllllEEESE_SY_EEES21_NS1V_6thread17LinearCombinationISM_Li1EffLNS22_9ScaleType4KindE0ELNS_15FloatRoundStyleE2ESM_EENS_4gemm15EpilogueDefaultEEEEEvvEEEEvNT_6ParamsE,"aw",@nobits
	.sectionflags	@""
	.align	16
	.zero		1024


//--------------------- .nv.shared.reserved.0     --------------------------
	.section	.nv.shared.reserved.0,"aw",@nobits
	.weak		__nv_reservedSMEM_offset_0_alias
	.size		__nv_reservedSMEM_offset_0_alias, 0, 0
	.other		__nv_reservedSMEM_offset_0_alias,@"STO_CUDA_RESERVED_SHARED STV_DEFAULT"
__nv_reservedSMEM_offset_0_alias:
	.zero		0


//--------------------- .nv.global                --------------------------
	.section	.nv.global,"aw",@nobits
.nv.global:
	.type		_ZN39_INTERNAL_0515e423_4_k_cu_0dcde393_29034cute1_E,@object
	.size		_ZN39_INTERNAL_0515e423_4_k_cu_0dcde393_29034cute1_E,(_ZN39_INTERNAL_0515e423_4_k_cu_0dcde393_29034cuda3std3__45__cpo6cbeginE - _ZN39_INTERNAL_0515e423_4_k_cu_0dcde393_29034cute1_E)
_ZN39_INTERNAL_0515e423_4_k_cu_0dcde393_29034cute1_E:
	.zero		1
	.type		_ZN39_INTERNAL_0515e423_4_k_cu_0dcde393_29034cuda3std3__45__cpo6cbeginE,@object
	.size		_ZN39_INTERNAL_0515e423_4_k_cu_0dcde393_29034cuda3std3__45__cpo6cbeginE,(_ZN39_INTERNAL_0515e423_4_k_cu_0dcde393_29034cuda3std3__48in_placeE - _ZN39_INTERNAL_0515e423_4_k_cu_0dcde393_29034cuda3std3__45__cpo6cbeginE)
_ZN39_INTERNAL_0515e423_4_k_cu_0dcde393_29034cuda3std3__45__cpo6cbeginE:
	.zero		1
	.type		_ZN39_INTERNAL_0515e423_4_k_cu_0dcde393_29034cuda3std3__48in_placeE,@object
	.size		_ZN39_INTERNAL_0515e423_4_k_cu_0dcde393_29034cuda3std3__48in_placeE,(_ZN39_INTERNAL_0515e423_4_k_cu_0dcde393_29034cuda3std6ranges3__45__cpo9iter_moveE - _ZN39_INTERNAL_0515e423_4_k_cu_0dcde393_29034cuda3std3__48in_placeE)
_ZN39_INTERNAL_0515e423_4_k_cu_0dcde393_29034cuda3std3__48in_placeE:
	.zero		1
	.type		_ZN39_INTERNAL_0515e423_4_k_cu_0dcde393_29034cuda3std6ranges3__45__cpo9iter_moveE,@object
	.size		_ZN39_INTERNAL_0515e423_4_k_cu_0dcde393_29034cuda3std6ranges3__45__cpo9iter_moveE,(_ZN39_INTERNAL_0515e423_4_k_cu_0dcde393_29034cuda3std3__45__cpo5beginE - _ZN39_INTERNAL_0515e423_4_k_cu_0dcde393_29034cuda3std6ranges3__45__cpo9iter_moveE)
_ZN39_INTERNAL_0515e423_4_k_cu_0dcde393_29034cuda3std6ranges3__45__cpo9iter_moveE:
	.zero		1
	.type		_ZN39_INTERNAL_0515e423_4_k_cu_0dcde393_29034cuda3std3__45__cpo5beginE,@object
	.size		_ZN39_INTERNAL_0515e423_4_k_cu_0dcde393_29034cuda3std3__45__cpo5beginE,(_ZN39_INTERNAL_0515e423_4_k_cu_0dcde393_29034cuda3std3__441_GLOBAL__N__0515e423_4_k_cu_0dcde393_29036ignoreE - _ZN39_INTERNAL_0515e423_4_k_cu_0dcde393_29034cuda3std3__45__cpo5beginE)
_ZN39_INTERNAL_0515e423_4_k_cu_0dcde393_29034cuda3std3__45__cpo5beginE:
	.zero		1
	.type		_ZN39_INTERNAL_0515e423_4_k_cu_0dcde393_29034cuda3std3__441_GLOBAL__N__0515e423_4_k_cu_0dcde393_29036ignoreE,@object
	.size		_ZN39_INTERNAL_0515e423_4_k_cu_0dcde393_29034cuda3std3__441_GLOBAL__N__0515e423_4_k_cu_0dcde393_29036ignoreE,(_ZN39_INTERNAL_0515e423_4_k_cu_0dcde393_29034cute7productE - _ZN39_INTERNAL_0515e423_4_k_cu_0dcde393_29034cuda3std3__441_GLOBAL__N__0515e423_4_k_cu_0dcde393_29036ignoreE)
_ZN39_INTERNAL_0515e423_4_k_cu_0dcde393_29034cuda3std3__441_GLOBAL__N__0515e423_4_k_cu_0dcde393_29036ignoreE:
	.zero		1
	.type		_ZN39_INTERNAL_0515e423_4_k_cu_0dcde393_29034cute7productE,@object
	.size		_ZN39_INTERNAL_0515e423_4_k_cu_0dcde393_29034cute7productE,(_ZN39_INTERNAL_0515e423_4_k_cu_0dcde393_29034cuda3std3__45__cpo3endE - _ZN39_INTERNAL_0515e423_4_k_cu_0dcde393_29034cute7productE)
_ZN39_INTERNAL_0515e423_4_k_cu_0dcde393_29034cute7productE:
	.zero		1
	.type		_ZN39_INTERNAL_0515e423_4_k_cu_0dcde393_29034cuda3std3__45__cpo3endE,@object
	.size		_ZN39_INTERNAL_0515e423_4_k_cu_0dcde393_29034cuda3std3__45__cpo3endE,(_ZN39_INTERNAL_0515e423_4_k_cu_0dcde393_29034cuda3std3__419piecewise_constructE - _ZN39_INTERNAL_0515e423_4_k_cu_0dcde393_29034cuda3std3__45__cpo3endE)
_ZN39_INTERNAL_0515e423_4_k_cu_0dcde393_29034cuda3std3__45__cpo3endE:
	.zero		1
	.type		_ZN39_INTERNAL_0515e423_4_k_cu_0dcde393_29034cuda3std3__419piecewise_constructE,@object
	.size		_ZN39_INTERNAL_0515e423_4_k_cu_0dcde393_29034cuda3std3__419piecewise_constructE,(_ZN39_INTERNAL_0515e423_4_k_cu_0dcde393_29034cuda3std3__45__cpo4cendE - _ZN39_INTERNAL_0515e423_4_k_cu_0dcde393_29034cuda3std3__419piecewise_constructE)
_ZN39_INTERNAL_0515e423_4_k_cu_0dcde393_29034cuda3std3__419piecewise_constructE:
	.zero		1
	.type		_ZN39_INTERNAL_0515e423_4_k_cu_0dcde393_29034cuda3std3__45__cpo4cendE,@object
	.size		_ZN39_INTERNAL_0515e423_4_k_cu_0dcde393_29034cuda3std3__45__cpo4cendE,(_ZN39_INTERNAL_0515e423_4_k_cu_0dcde393_29034cuda3std6ranges3__45__cpo4swapE - _ZN39_INTERNAL_0515e423_4_k_cu_0dcde393_29034cuda3std3__45__cpo4cendE)
_ZN39_INTERNAL_0515e423_4_k_cu_0dcde393_29034cuda3std3__45__cpo4cendE:
	.zero		1
	.type		_ZN39_INTERNAL_0515e423_4_k_cu_0dcde393_29034cuda3std6ranges3__45__cpo4swapE,@object
	.size		_ZN39_INTERNAL_0515e423_4_k_cu_0dcde393_29034cuda3std6ranges3__45__cpo4swapE,(.L_7 - _ZN39_INTERNAL_0515e423_4_k_cu_0dcde393_29034cuda3std6ranges3__45__cpo4swapE)
_ZN39_INTERNAL_0515e423_4_k_cu_0dcde393_29034cuda3std6ranges3__45__cpo4swapE:
	.zero		1
.L_7:


//--------------------- .nv.constant0._ZN7cutlass13device_kernelINS_4conv6kernel13ConvUniversalINS1_16ConvProblemShapeILNS1_8OperatorE0ELi3EEENS1_10collective14CollectiveConvINS1_46MainloopSm90TmaGmmaWarpSpecializedImplicitGemmILS5_0ELi7ELi3EN4cute5tupleIJNSA_1CILi2EEENSC_ILi1EEESE_EEENS1_36KernelImplicitTmaWarpSpecializedSm90ELi1EEENSB_IJNSC_ILi128EEESI_NSB_IJNSC_ILi64EEEEEEEEENS_6half_tESM_NSA_8TiledMMAINSA_8MMA_AtomIJNSA_4SM904GMMA26MMA_64x128x16_F32F16F16_SSILNSQ_5MajorE0ELSS_0ELNSQ_7ScaleInE1ELST_1EEEEEENSA_6LayoutINSB_IJSE_SE_SE_EEENSB_IJNSC_ILi0EEESY_SY_EEEEENSB_IJNSA_10UnderscoreES11_S11_EEEEENS7_6detail26Sm90ImplicitGemmTileTraitsINSA_20SM90_TMA_LOAD_IM2COLENSA_14ComposedLayoutINSA_7SwizzleILi3ELi4ELi3EEENSA_18smem_ptr_flag_bitsILi16EEENSW_INSB_IJNSB_IJNSC_ILi8EEENSC_ILi16EEEEEENSB_IJSJ_SE_EEENSB_IJSE_NSC_ILi7EEEEEEEEENSB_IJNSB_IJSJ_NSC_ILi512EEEEEENSB_IJSE_SY_EEENSB_IJSY_NSC_ILi8192EEEEEEEEEEEEEvEENS15_INSA_23SM90_TMA_LOAD_MULTICASTES1Q_vEEEENS_8epilogue10collective6detail29Sm90TmaWarpSpecializedAdapterINS1W_15DefaultEpilogueISM_NSB_IJNSB_IJllllEEESE_SY_EEES21_NS1V_6thread17LinearCombinationISM_Li1EffLNS22_9ScaleType4KindE0ELNS_15FloatRoundStyleE2ESM_EENS_4gemm15EpilogueDefaultEEEEEvvEEEEvNT_6ParamsE --------------------------
	.section	.nv.constant0._ZN7cutlass13device_kernelINS_4conv6kernel13ConvUniversalINS1_16ConvProblemShapeILNS1_8OperatorE0ELi3EEENS1_10collective14CollectiveConvINS1_46MainloopSm90TmaGmmaWarpSpecializedImplicitGemmILS5_0ELi7ELi3EN4cute5tupleIJNSA_1CILi2EEENSC_ILi1EEESE_EEENS1_36KernelImplicitTmaWarpSpecializedSm90ELi1EEENSB_IJNSC_ILi128EEESI_NSB_IJNSC_ILi64EEEEEEEEENS_6half_tESM_NSA_8TiledMMAINSA_8MMA_AtomIJNSA_4SM904GMMA26MMA_64x128x16_F32F16F16_SSILNSQ_5MajorE0ELSS_0ELNSQ_7ScaleInE1ELST_1EEEEEENSA_6LayoutINSB_IJSE_SE_SE_EEENSB_IJNSC_ILi0EEESY_SY_EEEEENSB_IJNSA_10UnderscoreES11_S11_EEEEENS7_6detail26Sm90ImplicitGemmTileTraitsINSA_20SM90_TMA_LOAD_IM2COLENSA_14ComposedLayoutINSA_7SwizzleILi3ELi4ELi3EEENSA_18smem_ptr_flag_bitsILi16EEENSW_INSB_IJNSB_IJNSC_ILi8EEENSC_ILi16EEEEEENSB_IJSJ_SE_EEENSB_IJSE_NSC_ILi7EEEEEEEEENSB_IJNSB_IJSJ_NSC_ILi512EEEEEENSB_IJSE_SY_EEENSB_IJSY_NSC_ILi8192EEEEEEEEEEEEEvEENS15_INSA_23SM90_TMA_LOAD_MULTICASTES1Q_vEEEENS_8epilogue10collective6detail29Sm90TmaWarpSpecializedAdapterINS1W_15DefaultEpilogueISM_NSB_IJNSB_IJllllEEESE_SY_EEES21_NS1V_6thread17LinearCombinationISM_Li1EffLNS22_9ScaleType4KindE0ELNS_15FloatRoundStyleE2ESM_EENS_4gemm15EpilogueDefaultEEEEEvvEEEEvNT_6ParamsE,"a",@progbits
	.sectionflags	@""
	.align	4
.nv.constant0._ZN7cutlass13device_kernelINS_4conv6kernel13ConvUniversalINS1_16ConvProblemShapeILNS1_8OperatorE0ELi3EEENS1_10collective14CollectiveConvINS1_46MainloopSm90TmaGmmaWarpSpecializedImplicitGemmILS5_0ELi7ELi3EN4cute5tupleIJNSA_1CILi2EEENSC_ILi1EEESE_EEENS1_36KernelImplicitTmaWarpSpecializedSm90ELi1EEENSB_IJNSC_ILi128EEESI_NSB_IJNSC_ILi64EEEEEEEEENS_6half_tESM_NSA_8TiledMMAINSA_8MMA_AtomIJNSA_4SM904GMMA26MMA_64x128x16_F32F16F16_SSILNSQ_5MajorE0ELSS_0ELNSQ_7ScaleInE1ELST_1EEEEEENSA_6LayoutINSB_IJSE_SE_SE_EEENSB_IJNSC_ILi0EEESY_SY_EEEEENSB_IJNSA_10UnderscoreES11_S11_EEEEENS7_6detail26Sm90ImplicitGemmTileTraitsINSA_20SM90_TMA_LOAD_IM2COLENSA_14ComposedLayoutINSA_7SwizzleILi3ELi4ELi3EEENSA_18smem_ptr_flag_bitsILi16EEENSW_INSB_IJNSB_IJNSC_ILi8EEENSC_ILi16EEEEEENSB_IJSJ_SE_EEENSB_IJSE_NSC_ILi7EEEEEEEEENSB_IJNSB_IJSJ_NSC_ILi512EEEEEENSB_IJSE_SY_EEENSB_IJSY_NSC_ILi8192EEEEEEEEEEEEEvEENS15_INSA_23SM90_TMA_LOAD_MULTICASTES1Q_vEEEENS_8epilogue10collective6detail29Sm90TmaWarpSpecializedAdapterINS1W_15DefaultEpilogueISM_NSB_IJNSB_IJllllEEESE_SY_EEES21_NS1V_6thread17LinearCombinationISM_Li1EffLNS22_9ScaleType4KindE0ELNS_15FloatRoundStyleE2ESM_EENS_4gemm15EpilogueDefaultEEEEEvvEEEEvNT_6ParamsE:
	.zero		1664


//--------------------- SYMBOLS --------------------------

	.type		.nv.reservedSmem.offset0,@object
	.size		.nv.reservedSmem.offset0,0x4
